	.target	sm_90a

	.elftype	@"ET_EXEC"


//--------------------- .note.nv.tkinfo           --------------------------
	.section	.note.nv.tkinfo,"",@"SHT_NOTE"
	.sectionflags	@"SHF_NOTE_NV_TKINFO"
	.tkinfo
        /*0018*/ 	.word	0x00000002
        /*0030*/ 	.string	""
        /*0030*/ 	.string	"ptxas"
        /*0030*/ 	.string	"Cuda compilation tools, release 13.0, V13.0.88"
        /*0030*/ 	.string	"Build cuda_13.0.r13.0/compiler.36424714_0"
        /*0030*/ 	.string	"-arch sm_90a -m 64 "



//--------------------- .note.nv.cuinfo           --------------------------
	.section	.note.nv.cuinfo,"",@"SHT_NOTE"
	.sectionflags	@"SHF_NOTE_NV_CUINFO"
        /*0018*/ 	.short	0x0002
        /*001a*/ 	.short	0x005a
        /*001c*/ 	.short	0x0082
	.zero		2


//--------------------- .nv.info                  --------------------------
	.section	.nv.info,"",@"SHT_CUDA_INFO"
	.align	4


	//----- nvinfo : EIATTR_REGCOUNT
	.align		4
        /*0000*/ 	.byte	0x04, 0x2f
        /*0002*/ 	.short	(.L_15 - .L_14)
	.align		4
.L_14:
        /*0004*/ 	.word	index@(_ZN7cutlass13device_kernelINS_4gemm6kernel13GemmUniversalIN4cute5tupleIJiiiiEEENS1_10collective13CollectiveMmaINS1_34MainloopSm90TmaGmmaWarpSpecializedILi6ENS5_IJNS4_1CILi1EEESB_SB_EEENS1_32KernelTmaWarpSpecializedPingpongEEENS5_IJNSA_ILi64EEESF_NSA_ILi32EEEEEENS_10bfloat16_tENS5_IJlSB_lEEESI_SJ_NS4_8TiledMMAINS4_8MMA_AtomIJNS4_4SM904GMMA27MMA_64x64x16_F32BF16BF16_SSILNSN_5MajorE0ELSP_0ELNSN_7ScaleInE1ELSQ_1EEEEEENS4_6LayoutISC_NS5_IJNSA_ILi0EEESU_SU_EEEEENS5_IJNS4_10UnderscoreESX_SX_EEEEENS4_13SM90_TMA_LOADENS4_14ComposedLayoutINS4_7SwizzleILi2ELi4ELi3EEENS4_18smem_ptr_flag_bitsILi16EEENST_INS5_IJNSA_ILi8EEESG_EEENS5_IJSG_SB_EEEEEEEvNS4_8identityES10_S1A_vS1B_EENS_8epilogue10collective6detail29Sm90TmaWarpSpecializedAdapterINS1E_15DefaultEpilogueISI_SJ_SJ_NS1D_6thread17LinearCombinationISI_Li1EffLNS1I_9ScaleType4KindE0ELNS_15FloatRoundStyleE2ESI_EENS1_15EpilogueDefaultEEEEEvvEEEEvNT_6ParamsE)
        /*0008*/ 	.word	0x000000a8


	//----- nvinfo : EIATTR_FRAME_SIZE
	.align		4
.L_15:
        /*000c*/ 	.byte	0x04, 0x11
        /*000e*/ 	.short	(.L_17 - .L_16)
	.align		4
.L_16:
        /*0010*/ 	.word	index@(_ZN7cutlass13device_kernelINS_4gemm6kernel13GemmUniversalIN4cute5tupleIJiiiiEEENS1_10collective13CollectiveMmaINS1_34MainloopSm90TmaGmmaWarpSpecializedILi6ENS5_IJNS4_1CILi1EEESB_SB_EEENS1_32KernelTmaWarpSpecializedPingpongEEENS5_IJNSA_ILi64EEESF_NSA_ILi32EEEEEENS_10bfloat16_tENS5_IJlSB_lEEESI_SJ_NS4_8TiledMMAINS4_8MMA_AtomIJNS4_4SM904GMMA27MMA_64x64x16_F32BF16BF16_SSILNSN_5MajorE0ELSP_0ELNSN_7ScaleInE1ELSQ_1EEEEEENS4_6LayoutISC_NS5_IJNSA_ILi0EEESU_SU_EEEEENS5_IJNS4_10UnderscoreESX_SX_EEEEENS4_13SM90_TMA_LOADENS4_14ComposedLayoutINS4_7SwizzleILi2ELi4ELi3EEENS4_18smem_ptr_flag_bitsILi16EEENST_INS5_IJNSA_ILi8EEESG_EEENS5_IJSG_SB_EEEEEEEvNS4_8identityES10_S1A_vS1B_EENS_8epilogue10collective6detail29Sm90TmaWarpSpecializedAdapterINS1E_15DefaultEpilogueISI_SJ_SJ_NS1D_6thread17LinearCombinationISI_Li1EffLNS1I_9ScaleType4KindE0ELNS_15FloatRoundStyleE2ESI_EENS1_15EpilogueDefaultEEEEEvvEEEEvNT_6ParamsE)
        /*0014*/ 	.word	0x00000008


	//----- nvinfo : EIATTR_MIN_STACK_SIZE
	.align		4
.L_17:
        /*0018*/ 	.byte	0x04, 0x12
        /*001a*/ 	.short	(.L_19 - .L_18)
	.align		4
.L_18:
        /*001c*/ 	.word	index@(_ZN7cutlass13device_kernelINS_4gemm6kernel13GemmUniversalIN4cute5tupleIJiiiiEEENS1_10collective13CollectiveMmaINS1_34MainloopSm90TmaGmmaWarpSpecializedILi6ENS5_IJNS4_1CILi1EEESB_SB_EEENS1_32KernelTmaWarpSpecializedPingpongEEENS5_IJNSA_ILi64EEESF_NSA_ILi32EEEEEENS_10bfloat16_tENS5_IJlSB_lEEESI_SJ_NS4_8TiledMMAINS4_8MMA_AtomIJNS4_4SM904GMMA27MMA_64x64x16_F32BF16BF16_SSILNSN_5MajorE0ELSP_0ELNSN_7ScaleInE1ELSQ_1EEEEEENS4_6LayoutISC_NS5_IJNSA_ILi0EEESU_SU_EEEEENS5_IJNS4_10UnderscoreESX_SX_EEEEENS4_13SM90_TMA_LOADENS4_14ComposedLayoutINS4_7SwizzleILi2ELi4ELi3EEENS4_18smem_ptr_flag_bitsILi16EEENST_INS5_IJNSA_ILi8EEESG_EEENS5_IJSG_SB_EEEEEEEvNS4_8identityES10_S1A_vS1B_EENS_8epilogue10collective6detail29Sm90TmaWarpSpecializedAdapterINS1E_15DefaultEpilogueISI_SJ_SJ_NS1D_6thread17LinearCombinationISI_Li1EffLNS1I_9ScaleType4KindE0ELNS_15FloatRoundStyleE2ESI_EENS1_15EpilogueDefaultEEEEEvvEEEEvNT_6ParamsE)
        /*0020*/ 	.word	0x00000008
.L_19:


//--------------------- .nv.compat                --------------------------
	.section	.nv.compat,"",@"SHT_CUDA_COMPAT_INFO"
	.align	4
        /*0000*/ 	.byte	0x02, 0x09, 0x01, 0x00, 0x02, 0x02, 0x04, 0x00, 0x02, 0x05, 0x05, 0x00, 0x03, 0x07, 0x01, 0x01
        /*0010*/ 	.byte	0x02, 0x03, 0x01, 0x00, 0x02, 0x06, 0x01, 0x00, 0x04, 0x0b, 0x08, 0x00, 0x00, 0x00, 0x00, 0x00
        /*0020*/ 	.byte	0x00, 0x00, 0x00, 0x00


//--------------------- .nv.info._ZN7cutlass13device_kernelINS_4gemm6kernel13GemmUniversalIN4cute5tupleIJiiiiEEENS1_10collective13CollectiveMmaINS1_34MainloopSm90TmaGmmaWarpSpecializedILi6ENS5_IJNS4_1CILi1EEESB_SB_EEENS1_32KernelTmaWarpSpecializedPingpongEEENS5_IJNSA_ILi64EEESF_NSA_ILi32EEEEEENS_10bfloat16_tENS5_IJlSB_lEEESI_SJ_NS4_8TiledMMAINS4_8MMA_AtomIJNS4_4SM904GMMA27MMA_64x64x16_F32BF16BF16_SSILNSN_5MajorE0ELSP_0ELNSN_7ScaleInE1ELSQ_1EEEEEENS4_6LayoutISC_NS5_IJNSA_ILi0EEESU_SU_EEEEENS5_IJNS4_10UnderscoreESX_SX_EEEEENS4_13SM90_TMA_LOADENS4_14ComposedLayoutINS4_7SwizzleILi2ELi4ELi3EEENS4_18smem_ptr_flag_bitsILi16EEENST_INS5_IJNSA_ILi8EEESG_EEENS5_IJSG_SB_EEEEEEEvNS4_8identityES10_S1A_vS1B_EENS_8epilogue10collective6detail29Sm90TmaWarpSpecializedAdapterINS1E_15DefaultEpilogueISI_SJ_SJ_NS1D_6thread17LinearCombinationISI_Li1EffLNS1I_9ScaleType4KindE0ELNS_15FloatRoundStyleE2ESI_EENS1_15EpilogueDefaultEEEEEvvEEEEvNT_6ParamsE --------------------------
	.section	.nv.info._ZN7cutlass13device_kernelINS_4gemm6kernel13GemmUniversalIN4cute5tupleIJiiiiEEENS1_10collective13CollectiveMmaINS1_34MainloopSm90TmaGmmaWarpSpecializedILi6ENS5_IJNS4_1CILi1EEESB_SB_EEENS1_32KernelTmaWarpSpecializedPingpongEEENS5_IJNSA_ILi64EEESF_NSA_ILi32EEEEEENS_10bfloat16_tENS5_IJlSB_lEEESI_SJ_NS4_8TiledMMAINS4_8MMA_AtomIJNS4_4SM904GMMA27MMA_64x64x16_F32BF16BF16_SSILNSN_5MajorE0ELSP_0ELNSN_7ScaleInE1ELSQ_1EEEEEENS4_6LayoutISC_NS5_IJNSA_ILi0EEESU_SU_EEEEENS5_IJNS4_10UnderscoreESX_SX_EEEEENS4_13SM90_TMA_LOADENS4_14ComposedLayoutINS4_7SwizzleILi2ELi4ELi3EEENS4_18smem_ptr_flag_bitsILi16EEENST_INS5_IJNSA_ILi8EEESG_EEENS5_IJSG_SB_EEEEEEEvNS4_8identityES10_S1A_vS1B_EENS_8epilogue10collective6detail29Sm90TmaWarpSpecializedAdapterINS1E_15DefaultEpilogueISI_SJ_SJ_NS1D_6thread17LinearCombinationISI_Li1EffLNS1I_9ScaleType4KindE0ELNS_15FloatRoundStyleE2ESI_EENS1_15EpilogueDefaultEEEEEvvEEEEvNT_6ParamsE,"",@"SHT_CUDA_INFO"
	.sectionflags	@""
	.align	4


	//----- nvinfo : EIATTR_CUDA_API_VERSION
	.align		4
        /*0000*/ 	.byte	0x04, 0x37
        /*0002*/ 	.short	(.L_21 - .L_20)
.L_20:
        /*0004*/ 	.word	0x00000082


	//----- nvinfo : EIATTR_KPARAM_INFO
	.align		4
.L_21:
        /*0008*/ 	.byte	0x04, 0x17
        /*000a*/ 	.short	(.L_23 - .L_22)
.L_22:
        /*000c*/ 	.word	0x00000000
        /*0010*/ 	.short	0x0000
        /*0012*/ 	.short	0x0070
        /*0014*/ 	.byte	0x00, 0xf0, 0x01, 0x10


	//----- nvinfo : EIATTR_SPARSE_MMA_MASK
	.align		4
.L_23:
        /*0018*/ 	.byte	0x03, 0x50
        /*001a*/ 	.short	0x0000


	//----- nvinfo : EIATTR_MAXREG_COUNT
	.align		4
        /*001c*/ 	.byte	0x03, 0x1b
        /*001e*/ 	.short	0x00a8


	//----- nvinfo : EIATTR_NUM_BARRIERS
	.align		4
        /*0020*/ 	.byte	0x02, 0x4c
        /*0022*/ 	.byte	0x01
	.zero		1


	//----- nvinfo : EIATTR_EXTERNS
	.align		4
        /*0024*/ 	.byte	0x04, 0x0f
        /*0026*/ 	.short	(.L_25 - .L_24)


	//   ....[0]....
	.align		4
.L_24:
        /*0028*/ 	.word	index@(__assertfail)


	//----- nvinfo : EIATTR_ANNOTATIONS
	.align		4
.L_25:
        /*002c*/ 	.byte	0x04, 0x55
        /*002e*/ 	.short	(.L_27 - .L_26)


	//   ....[0]....
.L_26:
        /*0030*/ 	.word	0x00000001
        /*0034*/ 	.byte	0x10, 0x0b, 0x00, 0x00, 0x01, 0x00, 0x00, 0x00, 0x30, 0x41, 0x00, 0x00, 0x01, 0x00, 0x00, 0x00
        /*0044*/ 	.byte	0x20, 0x4d, 0x00, 0x00


	//----- nvinfo : EIATTR_MERCURY_ISA_VERSION
	.align		4
.L_27:
        /*0048*/ 	.byte	0x03, 0x5f
        /*004a*/ 	.short	0x0101


	//----- nvinfo : EIATTR_INT_WARP_WIDE_INSTR_OFFSETS
	.align		4
        /*004c*/ 	.byte	0x04, 0x31
        /*004e*/ 	.short	(.L_29 - .L_28)


	//   ....[0]....
.L_28:
        /*0050*/ 	.word	0x00000420


	//   ....[1]....
        /*0054*/ 	.word	0x00000440


	//   ....[2]....
        /*0058*/ 	.word	0x000004c0


	//   ....[3]....
        /*005c*/ 	.word	0x000004d0


	//   ....[4]....
        /*0060*/ 	.word	0x000004e0


	//   ....[5]....
        /*0064*/ 	.word	0x00000500


	//   ....[6]....
        /*0068*/ 	.word	0x00000590


	//   ....[7]....
        /*006c*/ 	.word	0x000005b0


	//----- nvinfo : EIATTR_COOP_GROUP_MASK_REGIDS
	.align		4
.L_29:
        /*0070*/ 	.byte	0x04, 0x29
        /*0072*/ 	.short	(.L_31 - .L_30)


	//   ....[0]....
.L_30:
        /*0074*/ 	.word	0xffffffff


	//   ....[1]....
        /*0078*/ 	.word	0xffffffff


	//   ....[2]....
        /*007c*/ 	.word	0xffffffff


	//   ....[3]....
        /*0080*/ 	.word	0xffffffff


	//   ....[4]....
        /*0084*/ 	.word	0xffffffff


	//   ....[5]....
        /*0088*/ 	.word	0xffffffff


	//----- nvinfo : EIATTR_COOP_GROUP_INSTR_OFFSETS
	.align		4
.L_31:
        /*008c*/ 	.byte	0x04, 0x28
        /*008e*/ 	.short	(.L_33 - .L_32)


	//   ....[0]....
.L_32:
        /*0090*/ 	.word	0x00000070


	//   ....[1]....
        /*0094*/ 	.word	0x00000080


	//   ....[2]....
        /*0098*/ 	.word	0x00000140


	//   ....[3]....
        /*009c*/ 	.word	0x00000310


	//   ....[4]....
        /*00a0*/ 	.word	0x00000350


	//   ....[5]....
        /*00a4*/ 	.word	0x000003a0


	//----- nvinfo : EIATTR_REG_RECONFIG
	.align		4
.L_33:
        /*00a8*/ 	.byte	0x01, 0x54
	.zero		2


	//----- nvinfo : EIATTR_SYSCALL_OFFSETS
	.align		4
        /*00ac*/ 	.byte	0x04, 0x46
        /*00ae*/ 	.short	(.L_35 - .L_34)


	//   ....[0]....
.L_34:
        /*00b0*/ 	.word	0x00001640


	//----- nvinfo : EIATTR_MBARRIER_INSTR_OFFSETS
	.align		4
.L_35:
        /*00b4*/ 	.byte	0x04, 0x39
        /*00b6*/ 	.short	(.L_37 - .L_36)


	//   ....[0]....
.L_36:
        /*00b8*/ 	.word	0x00000240
        /*00bc*/ 	.word	0x000000ff
        /*00c0*/ 	.word	0x00000000
        /*00c4*/ 	.short	0x0100
        /*00c6*/ 	.byte	0x08
	.zero		1


	//   ....[1]....
        /*00c8*/ 	.word	0x00000250
        /*00cc*/ 	.word	0x000000ff
        /*00d0*/ 	.word	0x00000030
        /*00d4*/ 	.short	0x0100
        /*00d6*/ 	.byte	0x08
	.zero		1


	//   ....[2]....
        /*00d8*/ 	.word	0x00000260
        /*00dc*/ 	.word	0x000000ff
        /*00e0*/ 	.word	0x00000008
        /*00e4*/ 	.short	0x0100
        /*00e6*/ 	.byte	0x08
	.zero		1


	//   ....[3]....
        /*00e8*/ 	.word	0x00000270
        /*00ec*/ 	.word	0x000000ff
        /*00f0*/ 	.word	0x00000038
        /*00f4*/ 	.short	0x0100
        /*00f6*/ 	.byte	0x08
	.zero		1


	//   ....[4]....
        /*00f8*/ 	.word	0x00000280
        /*00fc*/ 	.word	0x000000ff
        /*0100*/ 	.word	0x00000010
        /*0104*/ 	.short	0x0100
        /*0106*/ 	.byte	0x08
	.zero		1


	//   ....[5]....
        /*0108*/ 	.word	0x00000290
        /*010c*/ 	.word	0x000000ff
        /*0110*/ 	.word	0x00000040
        /*0114*/ 	.short	0x0100
        /*0116*/ 	.byte	0x08
	.zero		1


	//   ....[6]....
        /*0118*/ 	.word	0x000002a0
        /*011c*/ 	.word	0x000000ff
        /*0120*/ 	.word	0x00000018
        /*0124*/ 	.short	0x0100
        /*0126*/ 	.byte	0x08
	.zero		1


	//   ....[7]....
        /*0128*/ 	.word	0x000002b0
        /*012c*/ 	.word	0x000000ff
        /*0130*/ 	.word	0x00000048
        /*0134*/ 	.short	0x0100
        /*0136*/ 	.byte	0x08
	.zero		1


	//   ....[8]....
        /*0138*/ 	.word	0x000002c0
        /*013c*/ 	.word	0x000000ff
        /*0140*/ 	.word	0x00000020
        /*0144*/ 	.short	0x0100
        /*0146*/ 	.byte	0x08
	.zero		1


	//   ....[9]....
        /*0148*/ 	.word	0x000002d0
        /*014c*/ 	.word	0x000000ff
        /*0150*/ 	.word	0x00000050
        /*0154*/ 	.short	0x0100
        /*0156*/ 	.byte	0x08
	.zero		1


	//   ....[10]....
        /*0158*/ 	.word	0x000002e0
        /*015c*/ 	.word	0x000000ff
        /*0160*/ 	.word	0x00000028
        /*0164*/ 	.short	0x0100
        /*0166*/ 	.byte	0x08
	.zero		1


	//   ....[11]....
        /*0168*/ 	.word	0x000002f0
        /*016c*/ 	.word	0x000000ff
        /*0170*/ 	.word	0x00000058
        /*0174*/ 	.short	0x0100
        /*0176*/ 	.byte	0x08
	.zero		1


	//   ....[12]....
        /*0178*/ 	.word	0x000005f0
        /*017c*/ 	.word	0x000000ff
        /*0180*/ 	.word	0x00000090
        /*0184*/ 	.short	0x0100
        /*0186*/ 	.byte	0x08
	.zero		1


	//   ....[13]....
        /*0188*/ 	.word	0x00000660
        /*018c*/ 	.word	0x000000ff
        /*0190*/ 	.word	0x00000098
        /*0194*/ 	.short	0x0100
        /*0196*/ 	.byte	0x08
	.zero		1


	//   ....[14]....
        /*0198*/ 	.word	0x00000680
        /*019c*/ 	.word	0x000000ff
        /*01a0*/ 	.word	0x00000070
        /*01a4*/ 	.short	0x0100
        /*01a6*/ 	.byte	0x09
	.zero		1


	//   ....[15]....
        /*01a8*/ 	.word	0x00000690
        /*01ac*/ 	.word	0x000000ff
        /*01b0*/ 	.word	0x00000078
        /*01b4*/ 	.short	0x0100
        /*01b6*/ 	.byte	0x09
	.zero		1


	//   ....[16]....
        /*01b8*/ 	.word	0x000006a0
        /*01bc*/ 	.word	0x000000ff
        /*01c0*/ 	.word	0x00000080
        /*01c4*/ 	.short	0x0100
        /*01c6*/ 	.byte	0x09
	.zero		1


	//   ....[17]....
        /*01c8*/ 	.word	0x000006b0
        /*01cc*/ 	.word	0x000000ff
        /*01d0*/ 	.word	0x00000088
        /*01d4*/ 	.short	0x0100
        /*01d6*/ 	.byte	0x09
	.zero		1


	//   ....[18]....
        /*01d8*/ 	.word	0x00001520
        /*01dc*/ 	.word	0x0000003d
        /*01e0*/ 	.word	0x00000000
        /*01e4*/ 	.short	0x010a
        /*01e6*/ 	.byte	0x2a
	.zero		1


	//   ....[19]....
        /*01e8*/ 	.word	0x000016c0
        /*01ec*/ 	.word	0x00000003
        /*01f0*/ 	.word	0x00000000
        /*01f4*/ 	.short	0x010a
        /*01f6*/ 	.byte	0x3f
	.zero		1


	//   ....[20]....
        /*01f8*/ 	.word	0x00001700
        /*01fc*/ 	.word	0x00000003
        /*0200*/ 	.word	0x00000000
        /*0204*/ 	.short	0x010a
        /*0206*/ 	.byte	0x3f
	.zero		1


	//   ....[21]....
        /*0208*/ 	.word	0x00001900
        /*020c*/ 	.word	0x000000ff
        /*0210*/ 	.word	0x00000000
        /*0214*/ 	.short	0x010a
        /*0216*/ 	.byte	0x04
	.zero		1


	//   ....[22]....
        /*0218*/ 	.word	0x00001940
        /*021c*/ 	.word	0x000000ff
        /*0220*/ 	.word	0x00000000
        /*0224*/ 	.short	0x010a
        /*0226*/ 	.byte	0x04
	.zero		1


	//   ....[23]....
        /*0228*/ 	.word	0x00001aa0
        /*022c*/ 	.word	0x000000ff
        /*0230*/ 	.word	0x00000000
        /*0234*/ 	.short	0x0101
        /*0236*/ 	.byte	0x04
	.zero		1


	//   ....[24]....
        /*0238*/ 	.word	0x00001b90
        /*023c*/ 	.word	0x0000003e
        /*0240*/ 	.word	0x00000000
        /*0244*/ 	.short	0x0101
        /*0246*/ 	.byte	0x2f
	.zero		1


	//   ....[25]....
        /*0248*/ 	.word	0x00001c60
        /*024c*/ 	.word	0x000000ff
        /*0250*/ 	.word	0x00000000
        /*0254*/ 	.short	0x0101
        /*0256*/ 	.byte	0x06
	.zero		1


	//   ....[26]....
        /*0258*/ 	.word	0x00001d10
        /*025c*/ 	.word	0x0000003d
        /*0260*/ 	.word	0x00000010
        /*0264*/ 	.short	0x010a
        /*0266*/ 	.byte	0x2a
	.zero		1


	//   ....[27]....
        /*0268*/ 	.word	0x00004150
        /*026c*/ 	.word	0x00000040
        /*0270*/ 	.word	0x00000000
        /*0274*/ 	.short	0x0101
        /*0276*/ 	.byte	0x2f
	.zero		1


	//   ....[28]....
        /*0278*/ 	.word	0x00004ab0
        /*027c*/ 	.word	0x0000000a
        /*0280*/ 	.word	0x00000030
        /*0284*/ 	.short	0x010a
        /*0286*/ 	.byte	0x3f
	.zero		1


	//   ....[29]....
        /*0288*/ 	.word	0x00004e30
        /*028c*/ 	.word	0x00000005
        /*0290*/ 	.word	0x00000098
        /*0294*/ 	.short	0x0101
        /*0296*/ 	.byte	0x3f
	.zero		1


	//   ....[30]....
        /*0298*/ 	.word	0x000055b0
        /*029c*/ 	.word	0x00000009
        /*02a0*/ 	.word	0x00000000
        /*02a4*/ 	.short	0x010a
        /*02a6*/ 	.byte	0x3f
	.zero		1


	//   ....[31]....
        /*02a8*/ 	.word	0x00005630
        /*02ac*/ 	.word	0x00000008
        /*02b0*/ 	.word	0x00000000
        /*02b4*/ 	.short	0x010a
        /*02b6*/ 	.byte	0x3f
	.zero		1


	//   ....[32]....
        /*02b8*/ 	.word	0x000056c0
        /*02bc*/ 	.word	0x00000009
        /*02c0*/ 	.word	0x00000000
        /*02c4*/ 	.short	0x010a
        /*02c6*/ 	.byte	0x3f
	.zero		1


	//   ....[33]....
        /*02c8*/ 	.word	0x00005750
        /*02cc*/ 	.word	0x00000008
        /*02d0*/ 	.word	0x00000000
        /*02d4*/ 	.short	0x010a
        /*02d6*/ 	.byte	0x3f
	.zero		1


	//   ....[34]....
        /*02d8*/ 	.word	0x000057e0
        /*02dc*/ 	.word	0x0000000b
        /*02e0*/ 	.word	0x00000000
        /*02e4*/ 	.short	0x010a
        /*02e6*/ 	.byte	0x3f
	.zero		1


	//   ....[35]....
        /*02e8*/ 	.word	0x00005870
        /*02ec*/ 	.word	0x00000003
        /*02f0*/ 	.word	0x00000000
        /*02f4*/ 	.short	0x010a
        /*02f6*/ 	.byte	0x3f
	.zero		1


	//   ....[36]....
        /*02f8*/ 	.word	0x000058d0
        /*02fc*/ 	.word	0x0000003f
        /*0300*/ 	.word	0x00000000
        /*0304*/ 	.short	0x010a
        /*0306*/ 	.byte	0x3f
	.zero		1


	//   ....[37]....
        /*0308*/ 	.word	0x00005920
        /*030c*/ 	.word	0x00000003
        /*0310*/ 	.word	0x00000000
        /*0314*/ 	.short	0x010a
        /*0316*/ 	.byte	0x3f
	.zero		1


	//   ....[38]....
        /*0318*/ 	.word	0x00005980
        /*031c*/ 	.word	0x00000004
        /*0320*/ 	.word	0x00000000
        /*0324*/ 	.short	0x010a
        /*0326*/ 	.byte	0x3f
	.zero		1


	//   ....[39]....
        /*0328*/ 	.word	0x000059d0
        /*032c*/ 	.word	0x0000003f
        /*0330*/ 	.word	0x00000010
        /*0334*/ 	.short	0x010a
        /*0336*/ 	.byte	0x3f
	.zero		1


	//   ....[40]....
        /*0338*/ 	.word	0x00005aa0
        /*033c*/ 	.word	0x0000000a
        /*0340*/ 	.word	0x00000030
        /*0344*/ 	.short	0x010a
        /*0346*/ 	.byte	0x3f
	.zero		1


	//   ....[41]....
        /*0348*/ 	.word	0x00005b70
        /*034c*/ 	.word	0x00000009
        /*0350*/ 	.word	0x00000000
        /*0354*/ 	.short	0x010a
        /*0356*/ 	.byte	0x3f
	.zero		1


	//   ....[42]....
        /*0358*/ 	.word	0x00005bc0
        /*035c*/ 	.word	0x00000008
        /*0360*/ 	.word	0x00000000
        /*0364*/ 	.short	0x010a
        /*0366*/ 	.byte	0x3f
	.zero		1


	//   ....[43]....
        /*0368*/ 	.word	0x00005c10
        /*036c*/ 	.word	0x00000009
        /*0370*/ 	.word	0x00000000
        /*0374*/ 	.short	0x010a
        /*0376*/ 	.byte	0x3f
	.zero		1


	//   ....[44]....
        /*0378*/ 	.word	0x00005c60
        /*037c*/ 	.word	0x00000008
        /*0380*/ 	.word	0x00000000
        /*0384*/ 	.short	0x010a
        /*0386*/ 	.byte	0x3f
	.zero		1


	//   ....[45]....
        /*0388*/ 	.word	0x00005cb0
        /*038c*/ 	.word	0x0000000b
        /*0390*/ 	.word	0x00000000
        /*0394*/ 	.short	0x010a
        /*0396*/ 	.byte	0x3f
	.zero		1


	//----- nvinfo : EIATTR_NUM_MBARRIERS
	.align		4
.L_37:
        /*0398*/ 	.byte	0x03, 0x38
        /*039a*/ 	.short	0x0012


	//----- nvinfo : EIATTR_EXIT_INSTR_OFFSETS
	.align		4
        /*039c*/ 	.byte	0x04, 0x1c
        /*039e*/ 	.short	(.L_39 - .L_38)


	//   ....[0]....
.L_38:
        /*03a0*/ 	.word	0x000011c0


	//   ....[1]....
        /*03a4*/ 	.word	0x00001220


	//   ....[2]....
        /*03a8*/ 	.word	0x000047e0


	//   ....[3]....
        /*03ac*/ 	.word	0x00004810


	//   ....[4]....
        /*03b0*/ 	.word	0x000058c0


	//----- nvinfo : EIATTR_MAX_THREADS
	.align		4
.L_39:
        /*03b4*/ 	.byte	0x04, 0x05
        /*03b6*/ 	.short	(.L_41 - .L_40)
.L_40:
        /*03b8*/ 	.word	0x00000180
        /*03bc*/ 	.word	0x00000001
        /*03c0*/ 	.word	0x00000001


	//----- nvinfo : EIATTR_CRS_STACK_SIZE
	.align		4
.L_41:
        /*03c4*/ 	.byte	0x04, 0x1e
        /*03c6*/ 	.short	(.L_43 - .L_42)
.L_42:
        /*03c8*/ 	.word	0x00000000


	//----- nvinfo : EIATTR_CBANK_PARAM_SIZE
	.align		4
.L_43:
        /*03cc*/ 	.byte	0x03, 0x19
        /*03ce*/ 	.short	0x0470


	//----- nvinfo : EIATTR_PARAM_CBANK
	.align		4
        /*03d0*/ 	.byte	0x04, 0x0a
        /*03d2*/ 	.short	(.L_45 - .L_44)
	.align		4
.L_44:
        /*03d4*/ 	.word	index@(.nv.constant0._ZN7cutlass13device_kernelINS_4gemm6kernel13GemmUniversalIN4cute5tupleIJiiiiEEENS1_10collective13CollectiveMmaINS1_34MainloopSm90TmaGmmaWarpSpecializedILi6ENS5_IJNS4_1CILi1EEESB_SB_EEENS1_32KernelTmaWarpSpecializedPingpongEEENS5_IJNSA_ILi64EEESF_NSA_ILi32EEEEEENS_10bfloat16_tENS5_IJlSB_lEEESI_SJ_NS4_8TiledMMAINS4_8MMA_AtomIJNS4_4SM904GMMA27MMA_64x64x16_F32BF16BF16_SSILNSN_5MajorE0ELSP_0ELNSN_7ScaleInE1ELSQ_1EEEEEENS4_6LayoutISC_NS5_IJNSA_ILi0EEESU_SU_EEEEENS5_IJNS4_10UnderscoreESX_SX_EEEEENS4_13SM90_TMA_LOADENS4_14ComposedLayoutINS4_7SwizzleILi2ELi4ELi3EEENS4_18smem_ptr_flag_bitsILi16EEENST_INS5_IJNSA_ILi8EEESG_EEENS5_IJSG_SB_EEEEEEEvNS4_8identityES10_S1A_vS1B_EENS_8epilogue10collective6detail29Sm90TmaWarpSpecializedAdapterINS1E_15DefaultEpilogueISI_SJ_SJ_NS1D_6thread17LinearCombinationISI_Li1EffLNS1I_9ScaleType4KindE0ELNS_15FloatRoundStyleE2ESI_EENS1_15EpilogueDefaultEEEEEvvEEEEvNT_6ParamsE)
        /*03d8*/ 	.short	0x0210
        /*03da*/ 	.short	0x0470


	//----- nvinfo : EIATTR_SW_WAR
	.align		4
.L_45:
        /*03dc*/ 	.byte	0x04, 0x36
        /*03de*/ 	.short	(.L_47 - .L_46)
.L_46:
        /*03e0*/ 	.word	0x00000008
.L_47:


//--------------------- .nv.callgraph             --------------------------
	.section	.nv.callgraph,"",@"SHT_CUDA_CALLGRAPH"
	.align	4
	.sectionentsize	8
	.align		4
        /*0000*/ 	.word	0x00000000
	.align		4
        /*0004*/ 	.word	0xffffffff
	.align		4
        /*0008*/ 	.word	index@(_ZN7cutlass13device_kernelINS_4gemm6kernel13GemmUniversalIN4cute5tupleIJiiiiEEENS1_10collective13CollectiveMmaINS1_34MainloopSm90TmaGmmaWarpSpecializedILi6ENS5_IJNS4_1CILi1EEESB_SB_EEENS1_32KernelTmaWarpSpecializedPingpongEEENS5_IJNSA_ILi64EEESF_NSA_ILi32EEEEEENS_10bfloat16_tENS5_IJlSB_lEEESI_SJ_NS4_8TiledMMAINS4_8MMA_AtomIJNS4_4SM904GMMA27MMA_64x64x16_F32BF16BF16_SSILNSN_5MajorE0ELSP_0ELNSN_7ScaleInE1ELSQ_1EEEEEENS4_6LayoutISC_NS5_IJNSA_ILi0EEESU_SU_EEEEENS5_IJNS4_10UnderscoreESX_SX_EEEEENS4_13SM90_TMA_LOADENS4_14ComposedLayoutINS4_7SwizzleILi2ELi4ELi3EEENS4_18smem_ptr_flag_bitsILi16EEENST_INS5_IJNSA_ILi8EEESG_EEENS5_IJSG_SB_EEEEEEEvNS4_8identityES10_S1A_vS1B_EENS_8epilogue10collective6detail29Sm90TmaWarpSpecializedAdapterINS1E_15DefaultEpilogueISI_SJ_SJ_NS1D_6thread17LinearCombinationISI_Li1EffLNS1I_9ScaleType4KindE0ELNS_15FloatRoundStyleE2ESI_EENS1_15EpilogueDefaultEEEEEvvEEEEvNT_6ParamsE)
	.align		4
        /*000c*/ 	.word	index@(__assertfail)
	.align		4
        /*0010*/ 	.word	0x00000000
	.align		4
        /*0014*/ 	.word	0xfffffffe
	.align		4
        /*0018*/ 	.word	0x00000000
	.align		4
        /*001c*/ 	.word	0xfffffffd
	.align		4
        /*0020*/ 	.word	0x00000000
	.align		4
        /*0024*/ 	.word	0xfffffffc


//--------------------- .nv.constant4             --------------------------
	.section	.nv.constant4,"a",@progbits
	.align	8
	.align		8
.nv.constant4:
        /*0000*/ 	.dword	__assertfail
	.align		8
        /*0008*/ 	.dword	__unnamed_1
	.align		8
        /*0010*/ 	.dword	_ZN40_INTERNAL_fac87d83_4_k_cu_60523c44_222564cuda3std3__45__cpo5beginE
	.align		8
        /*0018*/ 	.dword	_ZN40_INTERNAL_fac87d83_4_k_cu_60523c44_222564cuda3std3__45__cpo3endE
	.align		8
        /*0020*/ 	.dword	_ZN40_INTERNAL_fac87d83_4_k_cu_60523c44_222564cuda3std3__45__cpo6cbeginE
	.align		8
        /*0028*/ 	.dword	_ZN40_INTERNAL_fac87d83_4_k_cu_60523c44_222564cuda3std3__45__cpo4cendE
	.align		8
        /*0030*/ 	.dword	_ZN40_INTERNAL_fac87d83_4_k_cu_60523c44_222564cuda3std3__442_GLOBAL__N__fac87d83_4_k_cu_60523c44_222566ignoreE
	.align		8
        /*0038*/ 	.dword	_ZN40_INTERNAL_fac87d83_4_k_cu_60523c44_222564cuda3std3__419piecewise_constructE
	.align		8
        /*0040*/ 	.dword	_ZN40_INTERNAL_fac87d83_4_k_cu_60523c44_222564cuda3std3__48in_placeE
	.align		8
        /*0048*/ 	.dword	_ZN40_INTERNAL_fac87d83_4_k_cu_60523c44_222564cuda3std6ranges3__45__cpo4swapE
	.align		8
        /*0050*/ 	.dword	_ZN40_INTERNAL_fac87d83_4_k_cu_60523c44_222564cuda3std6ranges3__45__cpo9iter_moveE
	.align		8
        /*0058*/ 	.dword	_ZN40_INTERNAL_fac87d83_4_k_cu_60523c44_222564cute7productE
	.align		8
        /*0060*/ 	.dword	_ZN40_INTERNAL_fac87d83_4_k_cu_60523c44_222564cute1_E
	.align		8
        /*0068*/ 	.dword	$str$22
	.align		8
        /*0070*/ 	.dword	$str$23


//--------------------- .text._ZN7cutlass13device_kernelINS_4gemm6kernel13GemmUniversalIN4cute5tupleIJiiiiEEENS1_10collective13CollectiveMmaINS1_34MainloopSm90TmaGmmaWarpSpecializedILi6ENS5_IJNS4_1CILi1EEESB_SB_EEENS1_32KernelTmaWarpSpecializedPingpongEEENS5_IJNSA_ILi64EEESF_NSA_ILi32EEEEEENS_10bfloat16_tENS5_IJlSB_lEEESI_SJ_NS4_8TiledMMAINS4_8MMA_AtomIJNS4_4SM904GMMA27MMA_64x64x16_F32BF16BF16_SSILNSN_5MajorE0ELSP_0ELNSN_7ScaleInE1ELSQ_1EEEEEENS4_6LayoutISC_NS5_IJNSA_ILi0EEESU_SU_EEEEENS5_IJNS4_10UnderscoreESX_SX_EEEEENS4_13SM90_TMA_LOADENS4_14ComposedLayoutINS4_7SwizzleILi2ELi4ELi3EEENS4_18smem_ptr_flag_bitsILi16EEENST_INS5_IJNSA_ILi8EEESG_EEENS5_IJSG_SB_EEEEEEEvNS4_8identityES10_S1A_vS1B_EENS_8epilogue10collective6detail29Sm90TmaWarpSpecializedAdapterINS1E_15DefaultEpilogueISI_SJ_SJ_NS1D_6thread17LinearCombinationISI_Li1EffLNS1I_9ScaleType4KindE0ELNS_15FloatRoundStyleE2ESI_EENS1_15EpilogueDefaultEEEEEvvEEEEvNT_6ParamsE --------------------------
	.section	.text._ZN7cutlass13device_kernelINS_4gemm6kernel13GemmUniversalIN4cute5tupleIJiiiiEEENS1_10collective13CollectiveMmaINS1_34MainloopSm90TmaGmmaWarpSpecializedILi6ENS5_IJNS4_1CILi1EEESB_SB_EEENS1_32KernelTmaWarpSpecializedPingpongEEENS5_IJNSA_ILi64EEESF_NSA_ILi32EEEEEENS_10bfloat16_tENS5_IJlSB_lEEESI_SJ_NS4_8TiledMMAINS4_8MMA_AtomIJNS4_4SM904GMMA27MMA_64x64x16_F32BF16BF16_SSILNSN_5MajorE0ELSP_0ELNSN_7ScaleInE1ELSQ_1EEEEEENS4_6LayoutISC_NS5_IJNSA_ILi0EEESU_SU_EEEEENS5_IJNS4_10UnderscoreESX_SX_EEEEENS4_13SM90_TMA_LOADENS4_14ComposedLayoutINS4_7SwizzleILi2ELi4ELi3EEENS4_18smem_ptr_flag_bitsILi16EEENST_INS5_IJNSA_ILi8EEESG_EEENS5_IJSG_SB_EEEEEEEvNS4_8identityES10_S1A_vS1B_EENS_8epilogue10collective6detail29Sm90TmaWarpSpecializedAdapterINS1E_15DefaultEpilogueISI_SJ_SJ_NS1D_6thread17LinearCombinationISI_Li1EffLNS1I_9ScaleType4KindE0ELNS_15FloatRoundStyleE2ESI_EENS1_15EpilogueDefaultEEEEEvvEEEEvNT_6ParamsE,"ax",@progbits
	.align	128
.text._ZN7cutlass13device_kernelINS_4gemm6kernel13GemmUniversalIN4cute5tupleIJiiiiEEENS1_10collective13CollectiveMmaINS1_34MainloopSm90TmaGmmaWarpSpecializedILi6ENS5_IJNS4_1CILi1EEESB_SB_EEENS1_32KernelTmaWarpSpecializedPingpongEEENS5_IJNSA_ILi64EEESF_NSA_ILi32EEEEEENS_10bfloat16_tENS5_IJlSB_lEEESI_SJ_NS4_8TiledMMAINS4_8MMA_AtomIJNS4_4SM904GMMA27MMA_64x64x16_F32BF16BF16_SSILNSN_5MajorE0ELSP_0ELNSN_7ScaleInE1ELSQ_1EEEEEENS4_6LayoutISC_NS5_IJNSA_ILi0EEESU_SU_EEEEENS5_IJNS4_10UnderscoreESX_SX_EEEEENS4_13SM90_TMA_LOADENS4_14ComposedLayoutINS4_7SwizzleILi2ELi4ELi3EEENS4_18smem_ptr_flag_bitsILi16EEENST_INS5_IJNSA_ILi8EEESG_EEENS5_IJSG_SB_EEEEEEEvNS4_8identityES10_S1A_vS1B_EENS_8epilogue10collective6detail29Sm90TmaWarpSpecializedAdapterINS1E_15DefaultEpilogueISI_SJ_SJ_NS1D_6thread17LinearCombinationISI_Li1EffLNS1I_9ScaleType4KindE0ELNS_15FloatRoundStyleE2ESI_EENS1_15EpilogueDefaultEEEEEvvEEEEvNT_6ParamsE:
        .type           _ZN7cutlass13device_kernelINS_4gemm6kernel13GemmUniversalIN4cute5tupleIJiiiiEEENS1_10collective13CollectiveMmaINS1_34MainloopSm90TmaGmmaWarpSpecializedILi6ENS5_IJNS4_1CILi1EEESB_SB_EEENS1_32KernelTmaWarpSpecializedPingpongEEENS5_IJNSA_ILi64EEESF_NSA_ILi32EEEEEENS_10bfloat16_tENS5_IJlSB_lEEESI_SJ_NS4_8TiledMMAINS4_8MMA_AtomIJNS4_4SM904GMMA27MMA_64x64x16_F32BF16BF16_SSILNSN_5MajorE0ELSP_0ELNSN_7ScaleInE1ELSQ_1EEEEEENS4_6LayoutISC_NS5_IJNSA_ILi0EEESU_SU_EEEEENS5_IJNS4_10UnderscoreESX_SX_EEEEENS4_13SM90_TMA_LOADENS4_14ComposedLayoutINS4_7SwizzleILi2ELi4ELi3EEENS4_18smem_ptr_flag_bitsILi16EEENST_INS5_IJNSA_ILi8EEESG_EEENS5_IJSG_SB_EEEEEEEvNS4_8identityES10_S1A_vS1B_EENS_8epilogue10collective6detail29Sm90TmaWarpSpecializedAdapterINS1E_15DefaultEpilogueISI_SJ_SJ_NS1D_6thread17LinearCombinationISI_Li1EffLNS1I_9ScaleType4KindE0ELNS_15FloatRoundStyleE2ESI_EENS1_15EpilogueDefaultEEEEEvvEEEEvNT_6ParamsE,@function
        .size           _ZN7cutlass13device_kernelINS_4gemm6kernel13GemmUniversalIN4cute5tupleIJiiiiEEENS1_10collective13CollectiveMmaINS1_34MainloopSm90TmaGmmaWarpSpecializedILi6ENS5_IJNS4_1CILi1EEESB_SB_EEENS1_32KernelTmaWarpSpecializedPingpongEEENS5_IJNSA_ILi64EEESF_NSA_ILi32EEEEEENS_10bfloat16_tENS5_IJlSB_lEEESI_SJ_NS4_8TiledMMAINS4_8MMA_AtomIJNS4_4SM904GMMA27MMA_64x64x16_F32BF16BF16_SSILNSN_5MajorE0ELSP_0ELNSN_7ScaleInE1ELSQ_1EEEEEENS4_6LayoutISC_NS5_IJNSA_ILi0EEESU_SU_EEEEENS5_IJNS4_10UnderscoreESX_SX_EEEEENS4_13SM90_TMA_LOADENS4_14ComposedLayoutINS4_7SwizzleILi2ELi4ELi3EEENS4_18smem_ptr_flag_bitsILi16EEENST_INS5_IJNSA_ILi8EEESG_EEENS5_IJSG_SB_EEEEEEEvNS4_8identityES10_S1A_vS1B_EENS_8epilogue10collective6detail29Sm90TmaWarpSpecializedAdapterINS1E_15DefaultEpilogueISI_SJ_SJ_NS1D_6thread17LinearCombinationISI_Li1EffLNS1I_9ScaleType4KindE0ELNS_15FloatRoundStyleE2ESI_EENS1_15EpilogueDefaultEEEEEvvEEEEvNT_6ParamsE,(.L_x_137 - _ZN7cutlass13device_kernelINS_4gemm6kernel13GemmUniversalIN4cute5tupleIJiiiiEEENS1_10collective13CollectiveMmaINS1_34MainloopSm90TmaGmmaWarpSpecializedILi6ENS5_IJNS4_1CILi1EEESB_SB_EEENS1_32KernelTmaWarpSpecializedPingpongEEENS5_IJNSA_ILi64EEESF_NSA_ILi32EEEEEENS_10bfloat16_tENS5_IJlSB_lEEESI_SJ_NS4_8TiledMMAINS4_8MMA_AtomIJNS4_4SM904GMMA27MMA_64x64x16_F32BF16BF16_SSILNSN_5MajorE0ELSP_0ELNSN_7ScaleInE1ELSQ_1EEEEEENS4_6LayoutISC_NS5_IJNSA_ILi0EEESU_SU_EEEEENS5_IJNS4_10UnderscoreESX_SX_EEEEENS4_13SM90_TMA_LOADENS4_14ComposedLayoutINS4_7SwizzleILi2ELi4ELi3EEENS4_18smem_ptr_flag_bitsILi16EEENST_INS5_IJNSA_ILi8EEESG_EEENS5_IJSG_SB_EEEEEEEvNS4_8identityES10_S1A_vS1B_EENS_8epilogue10collective6detail29Sm90TmaWarpSpecializedAdapterINS1E_15DefaultEpilogueISI_SJ_SJ_NS1D_6thread17LinearCombinationISI_Li1EffLNS1I_9ScaleType4KindE0ELNS_15FloatRoundStyleE2ESI_EENS1_15EpilogueDefaultEEEEEvvEEEEvNT_6ParamsE)
        .other          _ZN7cutlass13device_kernelINS_4gemm6kernel13GemmUniversalIN4cute5tupleIJiiiiEEENS1_10collective13CollectiveMmaINS1_34MainloopSm90TmaGmmaWarpSpecializedILi6ENS5_IJNS4_1CILi1EEESB_SB_EEENS1_32KernelTmaWarpSpecializedPingpongEEENS5_IJNSA_ILi64EEESF_NSA_ILi32EEEEEENS_10bfloat16_tENS5_IJlSB_lEEESI_SJ_NS4_8TiledMMAINS4_8MMA_AtomIJNS4_4SM904GMMA27MMA_64x64x16_F32BF16BF16_SSILNSN_5MajorE0ELSP_0ELNSN_7ScaleInE1ELSQ_1EEEEEENS4_6LayoutISC_NS5_IJNSA_ILi0EEESU_SU_EEEEENS5_IJNS4_10UnderscoreESX_SX_EEEEENS4_13SM90_TMA_LOADENS4_14ComposedLayoutINS4_7SwizzleILi2ELi4ELi3EEENS4_18smem_ptr_flag_bitsILi16EEENST_INS5_IJNSA_ILi8EEESG_EEENS5_IJSG_SB_EEEEEEEvNS4_8identityES10_S1A_vS1B_EENS_8epilogue10collective6detail29Sm90TmaWarpSpecializedAdapterINS1E_15DefaultEpilogueISI_SJ_SJ_NS1D_6thread17LinearCombinationISI_Li1EffLNS1I_9ScaleType4KindE0ELNS_15FloatRoundStyleE2ESI_EENS1_15EpilogueDefaultEEEEEvvEEEEvNT_6ParamsE,@"STO_CUDA_ENTRY STV_DEFAULT"
_ZN7cutlass13device_kernelINS_4gemm6kernel13GemmUniversalIN4cute5tupleIJiiiiEEENS1_10collective13CollectiveMmaINS1_34MainloopSm90TmaGmmaWarpSpecializedILi6ENS5_IJNS4_1CILi1EEESB_SB_EEENS1_32KernelTmaWarpSpecializedPingpongEEENS5_IJNSA_ILi64EEESF_NSA_ILi32EEEEEENS_10bfloat16_tENS5_IJlSB_lEEESI_SJ_NS4_8TiledMMAINS4_8MMA_AtomIJNS4_4SM904GMMA27MMA_64x64x16_F32BF16BF16_SSILNSN_5MajorE0ELSP_0ELNSN_7ScaleInE1ELSQ_1EEEEEENS4_6LayoutISC_NS5_IJNSA_ILi0EEESU_SU_EEEEENS5_IJNS4_10UnderscoreESX_SX_EEEEENS4_13SM90_TMA_LOADENS4_14ComposedLayoutINS4_7SwizzleILi2ELi4ELi3EEENS4_18smem_ptr_flag_bitsILi16EEENST_INS5_IJNSA_ILi8EEESG_EEENS5_IJSG_SB_EEEEEEEvNS4_8identityES10_S1A_vS1B_EENS_8epilogue10collective6detail29Sm90TmaWarpSpecializedAdapterINS1E_15DefaultEpilogueISI_SJ_SJ_NS1D_6thread17LinearCombinationISI_Li1EffLNS1I_9ScaleType4KindE0ELNS_15FloatRoundStyleE2ESI_EENS1_15EpilogueDefaultEEEEEvvEEEEvNT_6ParamsE:
[----:B------:R-:W0:Y:S02]  /*0000*/  LDC R1, c[0x0][0x28] ;  /* 0x00000a00ff017b82 */ /* 0x000e240000000800 */
[----:B0-----:R-:W-:Y:S01]  /*0010*/  VIADD R1, R1, 0xfffffff8 ;  /* 0xfffffff801017836 */ /* 0x001fe20000000000 */
[----:B------:R-:W0:Y:S01]  /*0020*/  S2R R4, SR_TID.X ;  /* 0x0000000000047919 */ /* 0x000e220000002100 */
[----:B------:R-:W-:Y:S01]  /*0030*/  ELECT P0, URZ, PT ;  /* 0x00000000003f782f */ /* 0x000fe20003800000 */
[----:B------:R-:W-:Y:S01]  /*0040*/  BSSY B0, `(.L_x_0) ;  /* 0x000000f000007945 */ /* 0x000fe20003800000 */
[--C-:B0-----:R-:W-:Y:S02]  /*0050*/  SHF.R.U32.HI R0, RZ, 0x5, R4.reuse ;  /* 0x00000005ff007819 */ /* 0x101fe40000011604 */
[----:B------:R-:W-:-:S03]  /*0060*/  SHF.R.U32.HI R5, RZ, 0x7, R4 ;  /* 0x00000007ff057819 */ /* 0x000fc60000011604 */
[----:B------:R-:W0:Y:S04]  /*0070*/  SHFL.IDX PT, R2, R0, RZ, 0x1f ;  /* 0x00001fff00027589 */ /* 0x000e2800000e0000 */
[----:B------:R1:W2:Y:S01]  /*0080*/  SHFL.IDX PT, R8, R5, RZ, 0x1f ;  /* 0x00001fff05087589 */ /* 0x0002a200000e0000 */
[----:B0-----:R-:W-:-:S13]  /*0090*/  ISETP.NE.OR P0, PT, R2, RZ, !P0 ;  /* 0x000000ff0200720c */ /* 0x001fda0004705670 */
[----:B-12---:R-:W-:Y:S05]  /*00a0*/  @P0 BRA `(.L_x_1) ;  /* 0x0000000000200947 */ /* 0x006fea0003800000 */
[----:B------:R-:W-:Y:S02]  /*00b0*/  ULDC.64 UR4, c[0x0][0x198] ;  /* 0x0000660000047ab9 */ /* 0x000fe40000000a00 */
[----:B------:R-:W-:Y:S02]  /*00c0*/  UIADD3 UR6, UP0, UR4, 0xf0, URZ ;  /* 0x000000f004067890 */ /* 0x000fe4000ff1e03f */
[----:B------:R-:W-:Y:S02]  /*00d0*/  UIADD3 UR4, UP1, UR4, 0x1f0, URZ ;  /* 0x000001f004047890 */ /* 0x000fe4000ff3e03f */
[----:B------:R-:W-:Y:S02]  /*00e0*/  UIADD3.X UR7, URZ, UR5, URZ, UP0, !UPT ;  /* 0x000000053f077290 */ /* 0x000fe400087fe43f */
[----:B------:R-:W-:-:S07]  /*00f0*/  UIADD3.X UR5, URZ, UR5, URZ, UP1, !UPT ;  /* 0x000000053f057290 */ /* 0x000fce0008ffe43f */
[----:B------:R0:W-:Y:S02]  /*0100*/  UTMACCTL.PF [UR6] ;  /* 0x00000000060079b9 */ /* 0x0001e40008040000 */
[----:B------:R0:W-:Y:S02]  /*0110*/  UTMACCTL.PF [UR4] ;  /* 0x00000000040079b9 */ /* 0x0001e40008040000 */
[----:B0-----:R-:W-:Y:S01]  /*0120*/  NOP ;  /* 0x0000000000007918 */ /* 0x001fe20000000000 */
.L_x_1:
[----:B------:R-:W-:Y:S05]  /*0130*/  BSYNC B0 ;  /* 0x0000000000007941 */ /* 0x000fea0003800000 */
.L_x_0:
[----:B------:R-:W0:Y:S02]  /*0140*/  SHFL.IDX PT, R3, R0, RZ, 0x1f ;  /* 0x00001fff00037589 */ /* 0x000e2400000e0000 */
[----:B0-----:R-:W-:-:S13]  /*0150*/  ISETP.NE.AND P0, PT, R3, RZ, PT ;  /* 0x000000ff0300720c */ /* 0x001fda0003f05270 */
[----:B------:R-:W-:Y:S05]  /*0160*/  @P0 BRA `(.L_x_2) ;  /* 0x0000000000680947 */ /* 0x000fea0003800000 */
[----:B------:R-:W0:Y:S01]  /*0170*/  S2UR UR8, SR_CgaCtaId ;  /* 0x00000000000879c3 */ /* 0x000e220000008800 */
[----:B------:R-:W-:Y:S01]  /*0180*/  UMOV UR4, 0x400 ;  /* 0x0000040000047882 */ /* 0x000fe20000000000 */
[----:B------:R-:W-:Y:S01]  /*0190*/  UMOV UR5, 0x1 ;  /* 0x0000000100057882 */ /* 0x000fe20000000000 */
[----:B------:R-:W-:Y:S01]  /*01a0*/  UMOV UR6, 0x80 ;  /* 0x0000008000067882 */ /* 0x000fe20000000000 */
[----:B------:R-:W-:Y:S01]  /*01b0*/  ELECT P0, URZ, PT ;  /* 0x00000000003f782f */ /* 0x000fe20003800000 */
[----:B------:R-:W-:-:S04]  /*01c0*/  UIADD3 UR6, -UR6, 0x100000, URZ ;  /* 0x0010000006067890 */ /* 0x000fc8000fffe13f */
[----:B------:R-:W-:Y:S02]  /*01d0*/  USHF.L.U32 UR7, UR6, 0xb, URZ ;  /* 0x0000000b06077899 */ /* 0x000fe4000800063f */
[----:B------:R-:W-:Y:S02]  /*01e0*/  USHF.L.U32 UR6, UR6, 0x1, URZ ;  /* 0x0000000106067899 */ /* 0x000fe4000800063f */
[----:B0-----:R-:W-:Y:S02]  /*01f0*/  ULEA UR8, UR8, UR4, 0x18 ;  /* 0x0000000408087291 */ /* 0x001fe4000f8ec03f */
[----:B------:R-:W-:-:S04]  /*0200*/  UIADD3 UR4, -UR5, 0x100000, URZ ;  /* 0x0010000005047890 */ /* 0x000fc8000fffe13f */
[----:B------:R-:W-:Y:S02]  /*0210*/  USHF.L.U32 UR5, UR4, 0xb, URZ ;  /* 0x0000000b04057899 */ /* 0x000fe4000800063f */
[----:B------:R-:W-:Y:S01]  /*0220*/  USHF.L.U32 UR4, UR4, 0x1, URZ ;  /* 0x0000000104047899 */ /* 0x000fe2000800063f */
[----:B------:R-:W0:Y:S11]  /*0230*/  FENCE.VIEW.ASYNC.S ;  /* 0x00000000000073c6 */ /* 0x000e360000000000 */
[----:B0-----:R0:W1:Y:S01]  /*0240*/  SYNCS.EXCH.64 URZ, [UR8], UR4 ;  /* 0x00000004083f75b2 */ /* 0x0010620008000100 */
[----:B------:R0:W2:Y:S01]  /*0250*/  SYNCS.EXCH.64 URZ, [UR8+0x30], UR6 ;  /* 0x00003006083f75b2 */ /* 0x0000a20008000100 */
[----:B------:R0:W3:Y:S01]  /*0260*/  SYNCS.EXCH.64 URZ, [UR8+0x8], UR4 ;  /* 0x00000804083f75b2 */ /* 0x0000e20008000100 */
[----:B------:R0:W4:Y:S01]  /*0270*/  SYNCS.EXCH.64 URZ, [UR8+0x38], UR6 ;  /* 0x00003806083f75b2 */ /* 0x0001220008000100 */
[----:B------:R0:W0:Y:S01]  /*0280*/  SYNCS.EXCH.64 URZ, [UR8+0x10], UR4 ;  /* 0x00001004083f75b2 */ /* 0x0000220008000100 */
[----:B------:R0:W0:Y:S01]  /*0290*/  SYNCS.EXCH.64 URZ, [UR8+0x40], UR6 ;  /* 0x00004006083f75b2 */ /* 0x0000220008000100 */
[----:B------:R0:W0:Y:S01]  /*02a0*/  SYNCS.EXCH.64 URZ, [UR8+0x18], UR4 ;  /* 0x00001804083f75b2 */ /* 0x0000220008000100 */
[----:B------:R0:W0:Y:S01]  /*02b0*/  SYNCS.EXCH.64 URZ, [UR8+0x48], UR6 ;  /* 0x00004806083f75b2 */ /* 0x0000220008000100 */
[----:B------:R0:W0:Y:S01]  /*02c0*/  SYNCS.EXCH.64 URZ, [UR8+0x20], UR4 ;  /* 0x00002004083f75b2 */ /* 0x0000220008000100 */
[----:B------:R0:W0:Y:S01]  /*02d0*/  SYNCS.EXCH.64 URZ, [UR8+0x50], UR6 ;  /* 0x00005006083f75b2 */ /* 0x0000220008000100 */
[----:B------:R0:W0:Y:S01]  /*02e0*/  SYNCS.EXCH.64 URZ, [UR8+0x28], UR4 ;  /* 0x00002804083f75b2 */ /* 0x0000220008000100 */
[----:B------:R0:W0:Y:S01]  /*02f0*/  SYNCS.EXCH.64 URZ, [UR8+0x58], UR6 ;  /* 0x00005806083f75b2 */ /* 0x0000220008000100 */
[----:B------:R-:W-:Y:S01]  /*0300*/  NOP ;  /* 0x0000000000007918 */ /* 0x000fe20000000000 */
.L_x_2:
[----:B------:R-:W5:Y:S01]  /*0310*/  SHFL.IDX PT, R6, R0, RZ, 0x1f ;  /* 0x00001fff00067589 */ /* 0x000f6200000e0000 */
[----:B------:R-:W-:Y:S01]  /*0320*/  ELECT P0, URZ, PT ;  /* 0x00000000003f782f */ /* 0x000fe20003800000 */
[----:B------:R-:W-:Y:S01]  /*0330*/  NOP ;  /* 0x0000000000007918 */ /* 0x000fe20000000000 */
[----:B------:R-:W-:Y:S01]  /*0340*/  ELECT P1, URZ, PT ;  /* 0x00000000003f782f */ /* 0x000fe20003820000 */
[----:B------:R-:W1:Y:S01]  /*0350*/  SHFL.IDX PT, R3, R0, RZ, 0x1f ;  /* 0x00001fff00037589 */ /* 0x000e6200000e0000 */
[----:B0-----:R-:W-:Y:S01]  /*0360*/  UMOV UR4, 0x20 ;  /* 0x0000002000047882 */ /* 0x001fe20000000000 */
[----:B------:R-:W-:Y:S01]  /*0370*/  UMOV UR11, 0x80 ;  /* 0x00000080000b7882 */ /* 0x000fe20000000000 */
[----:B------:R-:W-:Y:S01]  /*0380*/  NOP ;  /* 0x0000000000007918 */ /* 0x000fe20000000000 */
[C---:B------:R-:W-:Y:S01]  /*0390*/  VIADD R33, R8.reuse, 0xffffffff ;  /* 0xffffffff08217836 */ /* 0x040fe20000000000 */
[----:B------:R-:W0:Y:S01]  /*03a0*/  SHFL.IDX PT, R5, R5, RZ, 0x1f ;  /* 0x00001fff05057589 */ /* 0x000e2200000e0000 */
[----:B------:R-:W-:Y:S01]  /*03b0*/  ULDC.64 UR36, c[0x0][0x208] ;  /* 0x0000820000247ab9 */ /* 0x000fe20000000a00 */
[----:B------:R-:W-:-:S02]  /*03c0*/  ISETP.NE.AND P2, PT, R8, RZ, PT ;  /* 0x000000ff0800720c */ /* 0x000fc40003f45270 */
[----:B------:R-:W-:Y:S02]  /*03d0*/  ISETP.GE.U32.AND P3, PT, R33, 0x2, PT ;  /* 0x000000022100780c */ /* 0x000fe40003f66070 */
[----:B-----5:R-:W-:Y:S02]  /*03e0*/  ISETP.NE.OR P0, PT, R6, RZ, !P0 ;  /* 0x000000ff0600720c */ /* 0x020fe40004705670 */
[----:B-1----:R-:W-:Y:S02]  /*03f0*/  ISETP.NE.OR P1, PT, R3, RZ, !P1 ;  /* 0x000000ff0300720c */ /* 0x002fe40004f25670 */
[----:B------:R-:W-:-:S04]  /*0400*/  SHF.R.S32.HI R3, RZ, 0x1f, R2 ;  /* 0x0000001fff037819 */ /* 0x000fc80000011402 */
[----:B------:R-:W-:-:S05]  /*0410*/  LEA.HI R3, R3, R2, RZ, 0x2 ;  /* 0x0000000203037211 */ /* 0x000fca00078f10ff */
[----:B------:R-:W-:Y:S01]  /*0420*/  VOTEU.ALL UP0, P0 ;  /* 0x00000000003f7886 */ /* 0x000fe20000000000 */
[----:B------:R-:W-:Y:S01]  /*0430*/  LOP3.LUT R3, R3, 0xfffffffc, RZ, 0xc0, !PT ;  /* 0xfffffffc03037812 */ /* 0x000fe200078ec0ff */
[----:B------:R-:W-:-:S03]  /*0440*/  VOTEU.ALL UP1, P1 ;  /* 0x00000000003f7886 */ /* 0x000fc60000820000 */
[----:B------:R-:W1:Y:S01]  /*0450*/  @!UP0 S2UR UR7, SR_CgaCtaId ;  /* 0x00000000000789c3 */ /* 0x000e620000008800 */
[----:B------:R-:W-:Y:S01]  /*0460*/  @!UP0 UMOV UR6, 0x400 ;  /* 0x0000040000068882 */ /* 0x000fe20000000000 */
[----:B------:R-:W-:-:S04]  /*0470*/  @!UP0 UIADD3 UR4, -UR4, 0x100000, URZ ;  /* 0x0010000004048890 */ /* 0x000fc8000fffe13f */
[----:B------:R-:W-:Y:S02]  /*0480*/  @!UP0 USHF.L.U32 UR5, UR4, 0xb, URZ ;  /* 0x0000000b04058899 */ /* 0x000fe4000800063f */
[----:B------:R-:W-:Y:S01]  /*0490*/  @!UP0 USHF.L.U32 UR4, UR4, 0x1, URZ ;  /* 0x0000000104048899 */ /* 0x000fe2000800063f */
[----:B------:R-:W-:Y:S01]  /*04a0*/  IMAD.IADD R0, R2, 0x1, -R3 ;  /* 0x0000000102007824 */ /* 0x000fe200078e0a03 */
[----:B------:R-:W-:Y:S01]  /*04b0*/  @!UP1 UMOV UR9, 0x400 ;  /* 0x0000040000099882 */ /* 0x000fe20000000000 */
[----:B------:R-:W-:Y:S01]  /*04c0*/  VOTEU.ALL UP2, P1 ;  /* 0x00000000003f7886 */ /* 0x000fe20000840000 */
[----:B------:R-:W-:Y:S01]  /*04d0*/  VOTEU.ALL UP3, P1 ;  /* 0x00000000003f7886 */ /* 0x000fe20000860000 */
[----:B------:R-:W-:Y:S01]  /*04e0*/  VOTEU.ALL UP4, P1 ;  /* 0x00000000003f7886 */ /* 0x000fe20000880000 */
[----:B------:R-:W5:Y:S01]  /*04f0*/  @!UP1 S2UR UR10, SR_CgaCtaId ;  /* 0x00000000000a99c3 */ /* 0x000f620000008800 */
[----:B------:R-:W-:Y:S01]  /*0500*/  VOTEU.ALL UP5, P1 ;  /* 0x00000000003f7886 */ /* 0x000fe200008a0000 */
[----:B------:R-:W-:-:S04]  /*0510*/  SHF.R.S32.HI R3, RZ, 0x1f, R4 ;  /* 0x0000001fff037819 */ /* 0x000fc80000011404 */
[----:B------:R-:W-:-:S04]  /*0520*/  LEA.HI R3, R3, R4, RZ, 0x7 ;  /* 0x0000000403037211 */ /* 0x000fc800078f38ff */
[----:B------:R-:W-:-:S05]  /*0530*/  LOP3.LUT R3, R3, 0xffffff80, RZ, 0xc0, !PT ;  /* 0xffffff8003037812 */ /* 0x000fca00078ec0ff */
[----:B------:R-:W-:Y:S01]  /*0540*/  IMAD.IADD R3, R4, 0x1, -R3 ;  /* 0x0000000104037824 */ /* 0x000fe200078e0a03 */
[----:B-1----:R-:W-:Y:S02]  /*0550*/  @!UP0 ULEA UR8, UR7, UR6, 0x18 ;  /* 0x0000000607088291 */ /* 0x002fe4000f8ec03f */
[----:B------:R-:W-:-:S04]  /*0560*/  @!UP1 UIADD3 UR6, -UR11, 0x100000, URZ ;  /* 0x001000000b069890 */ /* 0x000fc8000fffe13f */
[----:B------:R-:W-:Y:S02]  /*0570*/  @!UP1 USHF.L.U32 UR7, UR6, 0xb, URZ ;  /* 0x0000000b06079899 */ /* 0x000fe4000800063f */
[----:B------:R-:W-:Y:S01]  /*0580*/  @!UP1 USHF.L.U32 UR6, UR6, 0x1, URZ ;  /* 0x0000000106069899 */ /* 0x000fe2000800063f */
[----:B------:R-:W-:Y:S01]  /*0590*/  VOTEU.ALL UP0, P0 ;  /* 0x00000000003f7886 */ /* 0x000fe20000000000 */
[----:B-----5:R-:W-:Y:S01]  /*05a0*/  @!UP1 ULEA UR9, UR10, UR9, 0x18 ;  /* 0x000000090a099291 */ /* 0x020fe2000f8ec03f */
[----:B------:R-:W-:Y:S02]  /*05b0*/  VOTEU.ALL UP1, P0 ;  /* 0x00000000003f7886 */ /* 0x000fe40000020000 */
[----:B------:R-:W-:Y:S01]  /*05c0*/  ULDC.64 UR10, c[0x0][0x598] ;  /* 0x00016600000a7ab9 */ /* 0x000fe20000000a00 */
[----:B------:R-:W-:Y:S01]  /*05d0*/  ISETP.NE.AND P0, PT, R0, 0x3, PT ;  /* 0x000000030000780c */ /* 0x000fe20003f05270 */
[----:B------:R-:W1:Y:S02]  /*05e0*/  FENCE.VIEW.ASYNC.S ;  /* 0x00000000000073c6 */ /* 0x000e640000000000 */
[----:B-1----:R1:W2:Y:S01]  /*05f0*/  @!UP0 SYNCS.EXCH.64 URZ, [UR8+0x90], UR4 ;  /* 0x00009004083f85b2 */ /* 0x0022a20008000100 */
[----:B------:R-:W-:-:S02]  /*0600*/  ISETP.NE.U32.AND P1, PT, RZ, UR10, PT ;  /* 0x0000000aff007c0c */ /* 0x000fc4000bf25070 */
[----:B------:R-:W-:Y:S02]  /*0610*/  ISETP.EQ.OR P0, PT, R0, RZ, !P0 ;  /* 0x000000ff0000720c */ /* 0x000fe40004702670 */
[----:B------:R-:W-:Y:S02]  /*0620*/  ISETP.NE.AND.EX P1, PT, RZ, UR11, PT, P1 ;  /* 0x0000000bff007c0c */ /* 0x000fe4000bf25310 */
[----:B------:R-:W-:-:S04]  /*0630*/  ISETP.EQ.AND P0, PT, R8, RZ, P0 ;  /* 0x000000ff0800720c */ /* 0x000fc80000702270 */
[----:B------:R-:W-:-:S04]  /*0640*/  SEL R16, RZ, 0x1, !P0 ;  /* 0x00000001ff107807 */ /* 0x000fc80004000000 */
[----:B------:R-:W-:Y:S01]  /*0650*/  SEL R16, R16, 0x2, P3 ;  /* 0x0000000210107807 */ /* 0x000fe20001800000 */
[----:B------:R1:W2:Y:S01]  /*0660*/  @!UP1 SYNCS.EXCH.64 URZ, [UR8+0x98], UR4 ;  /* 0x00009804083f95b2 */ /* 0x0002a20008000100 */
[----:B------:R-:W-:Y:S01]  /*0670*/  NOP ;  /* 0x0000000000007918 */ /* 0x000fe20000000000 */
[----:B------:R1:W2:Y:S01]  /*0680*/  @!UP2 SYNCS.EXCH.64 URZ, [UR9+0x70], UR6 ;  /* 0x00007006093fa5b2 */ /* 0x0002a20008000100 */
[----:B------:R1:W2:Y:S01]  /*0690*/  @!UP3 SYNCS.EXCH.64 URZ, [UR9+0x78], UR6 ;  /* 0x00007806093fb5b2 */ /* 0x0002a20008000100 */
[----:B------:R1:W2:Y:S01]  /*06a0*/  @!UP4 SYNCS.EXCH.64 URZ, [UR9+0x80], UR6 ;  /* 0x00008006093fc5b2 */ /* 0x0002a20008000100 */
[----:B------:R1:W2:Y:S01]  /*06b0*/  @!UP5 SYNCS.EXCH.64 URZ, [UR9+0x88], UR6 ;  /* 0x00008806093fd5b2 */ /* 0x0002a20008000100 */
[----:B------:R-:W-:Y:S01]  /*06c0*/  NOP ;  /* 0x0000000000007918 */ /* 0x000fe20000000000 */
[----:B--234-:R-:W-:Y:S06]  /*06d0*/  BAR.SYNC.DEFER_BLOCKING 0x0 ;  /* 0x0000000000007b1d */ /* 0x01cfec0000010000 */
[----:B01----:R-:W-:Y:S05]  /*06e0*/  @!P1 BRA `(.L_x_3) ;  /* 0x00000000001c9947 */ /* 0x003fea0003800000 */
[----:B------:R-:W0:Y:S02]  /*06f0*/  LDC.64 R6, c[0x0][0x598] ;  /* 0x00016600ff067b82 */ /* 0x000e240000000a00 */
[----:B0-----:R-:W2:Y:S02]  /*0700*/  LDG.E.64 R6, desc[UR36][R6.64] ;  /* 0x0000002406067981 */ /* 0x001ea4000c1e1b00 */
[----:B--2---:R-:W-:-:S04]  /*0710*/  ISETP.NE.U32.AND P0, PT, R6, RZ, PT ;  /* 0x000000ff0600720c */ /* 0x004fc80003f05070 */
[----:B------:R-:W-:-:S13]  /*0720*/  ISETP.NE.AND.EX P0, PT, R7, RZ, PT, P0 ;  /* 0x000000ff0700720c */ /* 0x000fda0003f05300 */
[----:B------:R-:W-:Y:S05]  /*0730*/  @!P0 BRA `(.L_x_3) ;  /* 0x0000000000088947 */ /* 0x000fea0003800000 */
[----:B------:R1:W5:Y:S01]  /*0740*/  LD.E R56, desc[UR36][R6.64] ;  /* 0x0000002406387980 */ /* 0x000362000c101900 */
[----:B------:R-:W-:Y:S05]  /*0750*/  BRA `(.L_x_4) ;  /* 0x0000000000247947 */ /* 0x000fea0003800000 */
.L_x_3:
[----:B------:R-:W-:Y:S02]  /*0760*/  ULDC.64 UR4, c[0x0][0x588] ;  /* 0x0001620000047ab9 */ /* 0x000fe40000000a00 */
[----:B------:R-:W-:-:S04]  /*0770*/  ISETP.NE.U32.AND P0, PT, RZ, UR4, PT ;  /* 0x00000004ff007c0c */ /* 0x000fc8000bf05070 */
[----:B------:R-:W-:-:S13]  /*0780*/  ISETP.NE.AND.EX P0, PT, RZ, UR5, PT, P0 ;  /* 0x00000005ff007c0c */ /* 0x000fda000bf05300 */
[----:B------:R-:W-:Y:S05]  /*0790*/  @!P0 BRA `(.L_x_5) ;  /* 0x00000000000c8947 */ /* 0x000fea0003800000 */
[----:B------:R-:W0:Y:S02]  /*07a0*/  LDC.64 R56, c[0x0][0x588] ;  /* 0x00016200ff387b82 */ /* 0x000e240000000a00 */
[----:B0-----:R0:W5:Y:S01]  /*07b0*/  LDG.E R56, desc[UR36][R56.64] ;  /* 0x0000002438387981 */ /* 0x001162000c1e1900 */
[----:B------:R-:W-:Y:S05]  /*07c0*/  BRA `(.L_x_4) ;  /* 0x0000000000087947 */ /* 0x000fea0003800000 */
.L_x_5:
[----:B------:R-:W-:Y:S02]  /*07d0*/  ULDC UR4, c[0x0][0x580] ;  /* 0x0001600000047ab9 */ /* 0x000fe40000000800 */
[----:B------:R-:W-:-:S07]  /*07e0*/  IMAD.U32 R56, RZ, RZ, UR4 ;  /* 0x00000004ff387e24 */ /* 0x000fce000f8e00ff */
.L_x_4:
[----:B------:R-:W-:Y:S02]  /*07f0*/  ULDC.64 UR4, c[0x0][0x5a0] ;  /* 0x0001680000047ab9 */ /* 0x000fe40000000a00 */
[----:B------:R-:W-:-:S04]  /*0800*/  ISETP.NE.U32.AND P0, PT, RZ, UR4, PT ;  /* 0x00000004ff007c0c */ /* 0x000fc8000bf05070 */
[----:B------:R-:W-:-:S13]  /*0810*/  ISETP.NE.AND.EX P0, PT, RZ, UR5, PT, P0 ;  /* 0x00000005ff007c0c */ /* 0x000fda000bf05300 */
[----:B------:R-:W-:Y:S05]  /*0820*/  @!P0 BRA `(.L_x_6) ;  /* 0x00000000001c8947 */ /* 0x000fea0003800000 */
[----:B-1----:R-:W1:Y:S02]  /*0830*/  LDC.64 R6, c[0x0][0x5a0] ;  /* 0x00016800ff067b82 */ /* 0x002e640000000a00 */
[----:B-1----:R-:W2:Y:S02]  /*0840*/  LDG.E.64 R6, desc[UR36][R6.64] ;  /* 0x0000002406067981 */ /* 0x002ea4000c1e1b00 */
[----:B--2---:R-:W-:-:S04]  /*0850*/  ISETP.NE.U32.AND P0, PT, R6, RZ, PT ;  /* 0x000000ff0600720c */ /* 0x004fc80003f05070 */
[----:B------:R-:W-:-:S13]  /*0860*/  ISETP.NE.AND.EX P0, PT, R7, RZ, PT, P0 ;  /* 0x000000ff0700720c */ /* 0x000fda0003f05300 */
[----:B------:R-:W-:Y:S05]  /*0870*/  @!P0 BRA `(.L_x_6) ;  /* 0x0000000000088947 */ /* 0x000fea0003800000 */
[----:B0-----:R2:W5:Y:S01]  /*0880*/  LD.E R57, desc[UR36][R6.64] ;  /* 0x0000002406397980 */ /* 0x001562000c101900 */
[----:B------:R-:W-:Y:S05]  /*0890*/  BRA `(.L_x_7) ;  /* 0x0000000000247947 */ /* 0x000fea0003800000 */
.L_x_6:
[----:B------:R-:W-:Y:S02]  /*08a0*/  ULDC.64 UR4, c[0x0][0x590] ;  /* 0x0001640000047ab9 */ /* 0x000fe40000000a00 */
[----:B------:R-:W-:-:S04]  /*08b0*/  ISETP.NE.U32.AND P0, PT, RZ, UR4, PT ;  /* 0x00000004ff007c0c */ /* 0x000fc8000bf05070 */
[----:B------:R-:W-:-:S13]  /*08c0*/  ISETP.NE.AND.EX P0, PT, RZ, UR5, PT, P0 ;  /* 0x00000005ff007c0c */ /* 0x000fda000bf05300 */
[----:B------:R-:W-:Y:S05]  /*08d0*/  @!P0 BRA `(.L_x_8) ;  /* 0x00000000000c8947 */ /* 0x000fea0003800000 */
[----:B-1----:R-:W0:Y:S02]  /*08e0*/  LDC.64 R6, c[0x0][0x590] ;  /* 0x00016400ff067b82 */ /* 0x002e240000000a00 */
[----:B0-----:R0:W5:Y:S01]  /*08f0*/  LDG.E R57, desc[UR36][R6.64] ;  /* 0x0000002406397981 */ /* 0x001162000c1e1900 */
[----:B------:R-:W-:Y:S05]  /*0900*/  BRA `(.L_x_7) ;  /* 0x0000000000087947 */ /* 0x000fea0003800000 */
.L_x_8:
[----:B------:R-:W-:Y:S02]  /*0910*/  ULDC UR4, c[0x0][0x584] ;  /* 0x0001610000047ab9 */ /* 0x000fe40000000800 */
[----:B0-----:R-:W-:-:S07]  /*0920*/  IMAD.U32 R57, RZ, RZ, UR4 ;  /* 0x00000004ff397e24 */ /* 0x001fce000f8e00ff */
.L_x_7:
[----:B------:R-:W3:Y:S01]  /*0930*/  LDC R2, c[0x0][0x65c] ;  /* 0x00019700ff027b82 */ /* 0x000ee20000000800 */
[----:B------:R-:W4:Y:S01]  /*0940*/  S2R R14, SR_CTAID.Y ;  /* 0x00000000000e7919 */ /* 0x000f220000002600 */
[----:B------:R-:W-:Y:S01]  /*0950*/  ULDC UR6, c[0x0][0x28c] ;  /* 0x0000a30000067ab9 */ /* 0x000fe20000000800 */
[----:B------:R-:W-:Y:S01]  /*0960*/  ISETP.NE.AND P0, PT, R8, 0x2, PT ;  /* 0x000000020800780c */ /* 0x000fe20003f05270 */
[----:B------:R-:W-:Y:S01]  /*0970*/  UIADD3 UR6, UR6, 0x1f, URZ ;  /* 0x0000001f06067890 */ /* 0x000fe2000fffe03f */
[----:B012---:R-:W0:Y:S01]  /*0980*/  S2R R6, SR_CTAID.X ;  /* 0x0000000000067919 */ /* 0x007e220000002500 */
[----:B------:R-:W-:Y:S01]  /*0990*/  IMAD.MOV.U32 R7, RZ, RZ, RZ ;  /* 0x000000ffff077224 */ /* 0x000fe200078e00ff */
[----:B------:R-:W-:Y:S01]  /*09a0*/  UMOV UR38, URZ ;  /* 0x0000003f00267c82 */ /* 0x000fe20008000000 */
[----:B------:R-:W-:Y:S01]  /*09b0*/  USHF.R.S32.HI UR7, URZ, 0x1f, UR6 ;  /* 0x0000001f3f077899 */ /* 0x000fe20008011406 */
[----:B------:R-:W-:Y:S01]  /*09c0*/  UMOV UR39, URZ ;  /* 0x0000003f00277c82 */ /* 0x000fe20008000000 */
[----:B------:R-:W-:-:S02]  /*09d0*/  ULDC.64 UR8, c[0x0][0x650] ;  /* 0x0001940000087ab9 */ /* 0x000fc40000000a00 */
[----:B------:R-:W-:-:S04]  /*09e0*/  ULEA.HI UR7, UR7, UR6, URZ, 0x5 ;  /* 0x0000000607077291 */ /* 0x000fc8000f8f283f */
[----:B------:R-:W-:Y:S01]  /*09f0*/  USHF.R.S32.HI UR40, URZ, 0x5, UR7 ;  /* 0x000000053f287899 */ /* 0x000fe20008011407 */
[----:B---3--:R-:W-:-:S13]  /*0a00*/  ISETP.NE.AND P1, PT, R2, 0x1, PT ;  /* 0x000000010200780c */ /* 0x008fda0003f25270 */
[----:B------:R-:W0:Y:S01]  /*0a10*/  @P1 LDC R19, c[0x0][0x10] ;  /* 0x00000400ff131b82 */ /* 0x000e220000000800 */
[----:B----4-:R-:W-:Y:S02]  /*0a20*/  @P1 IMAD.MOV.U32 R8, RZ, RZ, R14 ;  /* 0x000000ffff081224 */ /* 0x010fe400078e000e */
[----:B------:R-:W-:Y:S02]  /*0a30*/  @P1 IMAD.MOV.U32 R9, RZ, RZ, RZ ;  /* 0x000000ffff091224 */ /* 0x000fe400078e00ff */
[----:B------:R-:W-:-:S03]  /*0a40*/  @P1 IMAD.MOV.U32 R17, RZ, RZ, RZ ;  /* 0x000000ffff111224 */ /* 0x000fc600078e00ff */
[----:B------:R-:W1:Y:S01]  /*0a50*/  @!P1 LDC R11, c[0x0][0xc] ;  /* 0x00000300ff0b9b82 */ /* 0x000e620000000800 */
[----:B------:R-:W-:Y:S01]  /*0a60*/  ULDC UR4, c[0x0][0xc] ;  /* 0x0000030000047ab9 */ /* 0x000fe20000000800 */
[----:B------:R-:W-:Y:S02]  /*0a70*/  ULDC UR5, c[0x0][0x10] ;  /* 0x0000040000057ab9 */ /* 0x000fe40000000800 */
[----:B------:R-:W-:-:S04]  /*0a80*/  UIMAD.WIDE.U32 UR4, UR4, UR5, URZ ;  /* 0x00000005040472a5 */ /* 0x000fc8000f8e003f */
[----:B------:R-:W2:Y:S01]  /*0a90*/  LDC R2, c[0x0][0x14] ;  /* 0x00000500ff027b82 */ /* 0x000ea20000000800 */
[----:B0-----:R-:W-:-:S04]  /*0aa0*/  @P1 IMAD.WIDE.U32 R18, R6, R19, R8 ;  /* 0x0000001306121225 */ /* 0x001fc800078e0008 */
[----:B------:R-:W-:Y:S02]  /*0ab0*/  @P1 IMAD.IADD R17, R19, 0x1, R17 ;  /* 0x0000000113111824 */ /* 0x000fe400078e0211 */
[----:B-1----:R-:W-:-:S04]  /*0ac0*/  @!P1 IMAD.WIDE.U32 R8, R11, R14, R6 ;  /* 0x0000000e0b089225 */ /* 0x002fc800078e0006 */
[----:B------:R-:W-:Y:S02]  /*0ad0*/  @!P1 IMAD.MOV.U32 R18, RZ, RZ, R8 ;  /* 0x000000ffff129224 */ /* 0x000fe400078e0008 */
[----:B------:R-:W-:Y:S02]  /*0ae0*/  @!P1 IMAD.MOV.U32 R17, RZ, RZ, R9 ;  /* 0x000000ffff119224 */ /* 0x000fe400078e0009 */
[----:B--2---:R-:W-:-:S04]  /*0af0*/  IMAD.WIDE.U32 R12, R2, UR4, RZ ;  /* 0x00000004020c7c25 */ /* 0x004fc8000f8e00ff */
[----:B------:R-:W-:Y:S01]  /*0b00*/  IMAD R23, R2, UR5, RZ ;  /* 0x0000000502177c24 */ /* 0x000fe2000f8e02ff */
[----:B------:R0:W-:Y:S03]  /*0b10*/  STL.64 [R1], R12 ;  /* 0x0000000c01007387 */ /* 0x0001e60000100a00 */
[----:B------:R-:W-:Y:S01]  /*0b20*/  IMAD.IADD R23, R13, 0x1, R23 ;  /* 0x000000010d177824 */ /* 0x000fe200078e0217 */
[----:B------:R-:W-:Y:S06]  /*0b30*/  @P0 BRA `(.L_x_9) ;  /* 0x0000000000200947 */ /* 0x000fec0003800000 */
[----:B------:R-:W-:Y:S01]  /*0b40*/  UISETP.GE.U32.AND UP0, UPT, UR40, 0x6, UPT ;  /* 0x000000062800788c */ /* 0x000fe2000bf06070 */
[----:B------:R-:W-:Y:S01]  /*0b50*/  IADD3 R18, P0, R18, R12, RZ ;  /* 0x0000000c12127210 */ /* 0x000fe20007f1e0ff */
[----:B------:R-:W-:Y:S01]  /*0b60*/  UIMAD.WIDE.U32 UR4, UR40, -0x55555555, URZ ;  /* 0xaaaaaaab280478a5 */ /* 0x000fe2000f8e003f */
[----:B------:R-:W-:-:S03]  /*0b70*/  UMOV UR39, URZ ;  /* 0x0000003f00277c82 */ /* 0x000fc60008000000 */
[----:B------:R-:W-:Y:S01]  /*0b80*/  USHF.R.U32.HI UR4, URZ, 0x2, UR5 ;  /* 0x000000023f047899 */ /* 0x000fe20008011605 */
[----:B------:R-:W-:-:S03]  /*0b90*/  IMAD.X R17, R23, 0x1, R17, P0 ;  /* 0x0000000117117824 */ /* 0x000fc600000e0611 */
[----:B------:R-:W-:Y:S02]  /*0ba0*/  UIMAD UR38, UR4, -0x6, UR40 ;  /* 0xfffffffa042678a4 */ /* 0x000fe4000f8e0228 */
[----:B------:R-:W-:-:S12]  /*0bb0*/  @UP0 ULOP3.LUT UR39, UR4, 0x1, URZ, 0xc0, !UPT ;  /* 0x0000000104270892 */ /* 0x000fd8000f8ec03f */
.L_x_9:
[----:B------:R-:W-:Y:S01]  /*0bc0*/  ISETP.GE.U32.AND P0, PT, R18, UR8, PT ;  /* 0x0000000812007c0c */ /* 0x000fe2000bf06070 */
[----:B------:R-:W-:Y:S01]  /*0bd0*/  IMAD.MOV.U32 R19, RZ, RZ, -0x1 ;  /* 0xffffffffff137424 */ /* 0x000fe200078e00ff */
[----:B------:R-:W-:Y:S01]  /*0be0*/  PRMT R8, RZ, 0x7610, R8 ;  /* 0x00007610ff087816 */ /* 0x000fe20000000008 */
[----:B------:R-:W-:Y:S01]  /*0bf0*/  IMAD.MOV.U32 R22, RZ, RZ, -0x1 ;  /* 0xffffffffff167424 */ /* 0x000fe200078e00ff */
[----:B------:R-:W-:Y:S01]  /*0c00*/  ISETP.GE.U32.AND.EX P0, PT, R17, UR9, PT, P0 ;  /* 0x0000000911007c0c */ /* 0x000fe2000bf06100 */
[----:B------:R-:W-:-:S12]  /*0c10*/  IMAD.MOV.U32 R2, RZ, RZ, -0x1 ;  /* 0xffffffffff027424 */ /* 0x000fd800078e00ff */
[----:B------:R-:W-:Y:S05]  /*0c20*/  @P0 BRA `(.L_x_10) ;  /* 0x00000004005c0947 */ /* 0x000fea0003800000 */
[----:B------:R-:W1:Y:S01]  /*0c30*/  LDC.64 R20, c[0x0][0x628] ;  /* 0x00018a00ff147b82 */ /* 0x000e620000000a00 */
[----:B------:R-:W-:Y:S02]  /*0c40*/  IMAD.MOV.U32 R8, RZ, RZ, R18 ;  /* 0x000000ffff087224 */ /* 0x000fe400078e0012 */
[----:B------:R-:W-:-:S05]  /*0c50*/  IMAD.MOV.U32 R9, RZ, RZ, R17 ;  /* 0x000000ffff097224 */ /* 0x000fca00078e0011 */
[----:B------:R-:W2:Y:S08]  /*0c60*/  LDC R2, c[0x0][0x630] ;  /* 0x00018c00ff027b82 */ /* 0x000eb00000000800 */
[----:B------:R-:W3:Y:S01]  /*0c70*/  LDC.64 R24, c[0x0][0x620] ;  /* 0x00018800ff187b82 */ /* 0x000ee20000000a00 */
[----:B-1----:R-:W-:-:S04]  /*0c80*/  ISETP.NE.U32.AND P0, PT, R20, RZ, PT ;  /* 0x000000ff1400720c */ /* 0x002fc80003f05070 */
[----:B------:R-:W-:-:S13]  /*0c90*/  ISETP.NE.AND.EX P0, PT, R21, RZ, PT, P0 ;  /* 0x000000ff1500720c */ /* 0x000fda0003f05300 */
[----:B--23--:R-:W-:Y:S05]  /*0ca0*/  @!P0 BRA `(.L_x_11) ;  /* 0x0000000000288947 */ /* 0x00cfea0003800000 */
[----:B0-----:R-:W0:Y:S02]  /*0cb0*/  LDC R13, c[0x0][0x634] ;  /* 0x00018d00ff0d7b82 */ /* 0x001e240000000800 */
[----:B0-----:R-:W-:-:S05]  /*0cc0*/  IADD3 R13, P0, R18, R13, RZ ;  /* 0x0000000d120d7210 */ /* 0x001fca0007f1e0ff */
[----:B------:R-:W-:-:S04]  /*0cd0*/  IMAD.X R15, RZ, RZ, R17, P0 ;  /* 0x000000ffff0f7224 */ /* 0x000fc800000e0611 */
[----:B------:R-:W-:-:S04]  /*0ce0*/  IMAD.WIDE.U32 R8, R15, R20, RZ ;  /* 0x000000140f087225 */ /* 0x000fc800078e00ff */
[----:B------:R-:W-:-:S04]  /*0cf0*/  IMAD.WIDE.U32 R10, P0, R13, R21, R8 ;  /* 0x000000150d0a7225 */ /* 0x000fc80007800008 */
[----:B------:R-:W-:-:S04]  /*0d00*/  IMAD.WIDE.U32 R8, R13, R20, RZ ;  /* 0x000000140d087225 */ /* 0x000fc800078e00ff */
[----:B------:R-:W-:Y:S01]  /*0d10*/  IMAD.X R13, RZ, RZ, RZ, P0 ;  /* 0x000000ffff0d7224 */ /* 0x000fe200000e06ff */
[----:B------:R-:W-:Y:S01]  /*0d20*/  IADD3 RZ, P0, R9, R10, RZ ;  /* 0x0000000a09ff7210 */ /* 0x000fe20007f1e0ff */
[----:B------:R-:W-:-:S04]  /*0d30*/  IMAD.MOV.U32 R12, RZ, RZ, R11 ;  /* 0x000000ffff0c7224 */ /* 0x000fc800078e000b */
[----:B------:R-:W-:-:S08]  /*0d40*/  IMAD.WIDE.U32.X R8, R15, R21, R12, P0 ;  /* 0x000000150f087225 */ /* 0x000fd000000e040c */
.L_x_11:
[-CC-:B------:R-:W-:Y:S01]  /*0d50*/  SHF.R.U64 R31, R8, R2.reuse, R9.reuse ;  /* 0x00000002081f7219 */ /* 0x180fe20000001209 */
[----:B0-----:R-:W0:Y:S01]  /*0d60*/  LDC R12, c[0x0][0x618] ;  /* 0x00018600ff0c7b82 */ /* 0x001e220000000800 */
[----:B------:R-:W-:Y:S01]  /*0d70*/  SHF.R.U32.HI R7, RZ, R2, R9 ;  /* 0x00000002ff077219 */ /* 0x000fe20000011609 */
[----:B------:R-:W-:Y:S01]  /*0d80*/  ULDC UR4, c[0x0][0x150] ;  /* 0x0000540000047ab9 */ /* 0x000fe20000000800 */
[----:B------:R-:W-:Y:S01]  /*0d90*/  IADD3 R11, P0, RZ, -R31, RZ ;  /* 0x8000001fff0b7210 */ /* 0x000fe20007f1e0ff */
[----:B------:R-:W-:Y:S01]  /*0da0*/  IMAD.MOV.U32 R19, RZ, RZ, R17 ;  /* 0x000000ffff137224 */ /* 0x000fe200078e0011 */
[----:B------:R-:W-:-:S03]  /*0db0*/  I2FP.F32.U32 R2, R6 ;  /* 0x0000000600027245 */ /* 0x000fc60000201000 */
[----:B------:R-:W1:Y:S01]  /*0dc0*/  LDC.64 R26, c[0x0][0x640] ;  /* 0x00019000ff1a7b82 */ /* 0x000e620000000a00 */
[----:B------:R-:W-:Y:S02]  /*0dd0*/  IMAD.X R13, RZ, RZ, ~R7, P0 ;  /* 0x000000ffff0d7224 */ /* 0x000fe400000e0e07 */
[----:B------:R-:W-:Y:S01]  /*0de0*/  FMUL R2, R2, UR4 ;  /* 0x0000000402027c20 */ /* 0x000fe20008400000 */
[----:B------:R-:W-:Y:S01]  /*0df0*/  IMAD.WIDE.U32 R8, R11, R24, R18 ;  /* 0x000000180b087225 */ /* 0x000fe200078e0012 */
[----:B------:R-:W-:-:S03]  /*0e00*/  ULDC UR4, c[0x0][0x154] ;  /* 0x0000550000047ab9 */ /* 0x000fc60000000800 */
[----:B------:R-:W-:Y:S01]  /*0e10*/  IMAD R10, R13, R24, RZ ;  /* 0x000000180d0a7224 */ /* 0x000fe200078e02ff */
[----:B------:R-:W2:Y:S01]  /*0e20*/  LDC R7, c[0x0][0x144] ;  /* 0x00005100ff077b82 */ /* 0x000ea20000000800 */
[----:B------:R-:W3:Y:S02]  /*0e30*/  F2I.U32.TRUNC.NTZ R2, R2 ;  /* 0x0000000200027305 */ /* 0x000ee4000020f000 */
[----:B------:R-:W-:-:S04]  /*0e40*/  IMAD R11, R11, R25, R10 ;  /* 0x000000190b0b7224 */ /* 0x000fc800078e020a */
[----:B------:R-:W-:Y:S01]  /*0e50*/  IMAD.IADD R9, R9, 0x1, R11 ;  /* 0x0000000109097824 */ /* 0x000fe200078e020b */
[----:B------:R-:W4:Y:S01]  /*0e60*/  LDC R22, c[0x0][0x608] ;  /* 0x00018200ff167b82 */ /* 0x000f220000000800 */
[----:B------:R-:W-:-:S03]  /*0e70*/  IMAD.MOV.U32 R11, RZ, RZ, -0x1 ;  /* 0xffffffffff0b7424 */ /* 0x000fc600078e00ff */
[--C-:B0-----:R-:W-:Y:S02]  /*0e80*/  SHF.R.U64 R20, R8, R12, R9.reuse ;  /* 0x0000000c08147219 */ /* 0x101fe40000001209 */
[----:B------:R-:W-:Y:S02]  /*0e90*/  I2FP.F32.U32 R8, R14 ;  /* 0x0000000e00087245 */ /* 0x000fe40000201000 */
[----:B------:R-:W0:Y:S01]  /*0ea0*/  LDC R24, c[0x0][0x658] ;  /* 0x00019600ff187b82 */ /* 0x000e220000000800 */
[----:B-1----:R-:W-:Y:S01]  /*0eb0*/  ISETP.NE.U32.AND P0, PT, R26, RZ, PT ;  /* 0x000000ff1a00720c */ /* 0x002fe20003f05070 */
[----:B---3--:R-:W-:Y:S02]  /*0ec0*/  IMAD.MOV R10, RZ, RZ, -R2 ;  /* 0x000000ffff0a7224 */ /* 0x008fe400078e0a02 */
[----:B------:R-:W-:Y:S01]  /*0ed0*/  FMUL R8, R8, UR4 ;  /* 0x0000000408087c20 */ /* 0x000fe20008400000 */
[----:B------:R-:W-:Y:S02]  /*0ee0*/  SHF.R.U32.HI R9, RZ, R12, R9 ;  /* 0x0000000cff097219 */ /* 0x000fe40000011609 */
[----:B------:R-:W-:Y:S01]  /*0ef0*/  ISETP.NE.AND.EX P0, PT, R27, RZ, PT, P0 ;  /* 0x000000ff1b00720c */ /* 0x000fe20003f05300 */
[----:B------:R1:W3:Y:S01]  /*0f00*/  F2I.U32.TRUNC.NTZ R15, R8 ;  /* 0x00000008000f7305 */ /* 0x0002e2000020f000 */
[----:B------:R-:W1:Y:S01]  /*0f10*/  LDC R19, c[0x0][0x148] ;  /* 0x00005200ff137b82 */ /* 0x000e620000000800 */
[----:B--2---:R-:W-:-:S07]  /*0f20*/  IMAD R2, R7, R10, R6 ;  /* 0x0000000a07027224 */ /* 0x004fce00078e0206 */
[----:B------:R-:W2:Y:S01]  /*0f30*/  LDC R25, c[0x0][0x600] ;  /* 0x00018000ff197b82 */ /* 0x000ea20000000800 */
[-CC-:B----4-:R-:W-:Y:S02]  /*0f40*/  SHF.R.U64 R32, R20, R22.reuse, R9.reuse ;  /* 0x0000001614207219 */ /* 0x190fe40000001209 */
[----:B------:R-:W-:Y:S01]  /*0f50*/  SHF.R.U32.HI R7, RZ, R22, R9 ;  /* 0x00000016ff077219 */ /* 0x000fe20000011609 */
[----:B------:R-:W-:-:S04]  /*0f60*/  IMAD.MOV.U32 R9, RZ, RZ, 0x1 ;  /* 0x00000001ff097424 */ /* 0x000fc800078e00ff */
[----:B------:R-:W4:Y:S01]  /*0f70*/  LDC R28, c[0x0][0x648] ;  /* 0x00019200ff1c7b82 */ /* 0x000f220000000800 */
[-C--:B0-----:R-:W-:Y:S02]  /*0f80*/  SHF.L.U32 R6, R11, R24.reuse, RZ ;  /* 0x000000180b067219 */ /* 0x081fe400000006ff */
[--C-:B------:R-:W-:Y:S02]  /*0f90*/  SHF.R.U64 R22, R32, R24, R7.reuse ;  /* 0x0000001820167219 */ /* 0x100fe40000001207 */
[----:B------:R-:W-:Y:S02]  /*0fa0*/  LOP3.LUT R13, RZ, R6, RZ, 0x33, !PT ;  /* 0x00000006ff0d7212 */ /* 0x000fe400078e33ff */
[-C--:B------:R-:W-:Y:S01]  /*0fb0*/  SHF.R.U32.HI R7, RZ, R24.reuse, R7 ;  /* 0x00000018ff077219 */ /* 0x080fe20000011607 */
[----:B------:R-:W0:Y:S01]  /*0fc0*/  LDC R29, c[0x0][0x638] ;  /* 0x00018e00ff1d7b82 */ /* 0x000e220000000800 */
[----:B------:R-:W-:Y:S01]  /*0fd0*/  SHF.L.U32 R12, R9, R24, RZ ;  /* 0x00000018090c7219 */ /* 0x000fe200000006ff */
[----:B------:R-:W-:-:S06]  /*0fe0*/  IMAD.MOV.U32 R6, RZ, RZ, R22 ;  /* 0x000000ffff067224 */ /* 0x000fcc00078e0016 */
[----:B------:R-:W0:Y:S01]  /*0ff0*/  LDC R30, c[0x0][0x610] ;  /* 0x00018400ff1e7b82 */ /* 0x000e220000000800 */
[----:B-1-3--:R-:W-:Y:S05]  /*1000*/  @!P0 BRA `(.L_x_12) ;  /* 0x0000000000288947 */ /* 0x00afea0003800000 */
[----:B------:R-:W1:Y:S02]  /*1010*/  LDC R11, c[0x0][0x64c] ;  /* 0x00019300ff0b7b82 */ /* 0x000e640000000800 */
[----:B-1----:R-:W-:-:S05]  /*1020*/  IADD3 R11, P0, R22, R11, RZ ;  /* 0x0000000b160b7210 */ /* 0x002fca0007f1e0ff */
        /* <DEDUP_REMOVED lines=8> */
.L_x_12:
[----:B----4-:R-:W-:Y:S01]  /*10b0*/  SHF.R.U64 R6, R6, R28, R7 ;  /* 0x0000001c06067219 */ /* 0x010fe20000001207 */
[----:B--2---:R-:W-:Y:S01]  /*10c0*/  VIADD R7, R25, 0xffffffff ;  /* 0xffffffff19077836 */ /* 0x004fe20000000000 */
[----:B------:R-:W-:Y:S01]  /*10d0*/  LOP3.LUT R13, R32, R13, RZ, 0xc0, !PT ;  /* 0x0000000d200d7212 */ /* 0x000fe200078ec0ff */
[----:B------:R-:W-:Y:S02]  /*10e0*/  IMAD.MOV R15, RZ, RZ, -R15 ;  /* 0x000000ffff0f7224 */ /* 0x000fe400078e0a0f */
[----:B------:R-:W-:Y:S01]  /*10f0*/  IMAD.MOV R8, RZ, RZ, -R6 ;  /* 0x000000ffff087224 */ /* 0x000fe200078e0a06 */
[----:B------:R-:W-:Y:S01]  /*1100*/  LOP3.LUT R7, R20, R7, RZ, 0xc0, !PT ;  /* 0x0000000714077212 */ /* 0x000fe200078ec0ff */
[----:B------:R-:W-:Y:S02]  /*1110*/  IMAD R13, R12, R6, R13 ;  /* 0x000000060c0d7224 */ /* 0x000fe400078e020d */
[----:B------:R-:W-:Y:S02]  /*1120*/  @P1 IMAD R2, R19, R15, R14 ;  /* 0x0000000f13021224 */ /* 0x000fe400078e020e */
[----:B0-----:R-:W-:-:S02]  /*1130*/  IMAD R6, R8, R29, R22 ;  /* 0x0000001d08067224 */ /* 0x001fc400078e0216 */
[----:B------:R-:W-:Y:S02]  /*1140*/  IMAD R2, R13, R30, R2 ;  /* 0x0000001e0d027224 */ /* 0x000fe400078e0202 */
[----:B------:R-:W-:Y:S02]  /*1150*/  IMAD R19, R6, R25, R7 ;  /* 0x0000001906137224 */ /* 0x000fe400078e0207 */
[----:B------:R-:W-:-:S03]  /*1160*/  IMAD.MOV.U32 R8, RZ, RZ, 0x1 ;  /* 0x00000001ff087424 */ /* 0x000fc600078e00ff */
[----:B------:R-:W-:Y:S02]  /*1170*/  SEL R22, R19, R2, !P1 ;  /* 0x0000000213167207 */ /* 0x000fe40004800000 */
[----:B------:R-:W-:Y:S01]  /*1180*/  SEL R19, R2, R19, !P1 ;  /* 0x0000001302137207 */ /* 0x000fe20004800000 */
[----:B------:R-:W-:-:S07]  /*1190*/  IMAD.MOV.U32 R2, RZ, RZ, R31 ;  /* 0x000000ffff027224 */ /* 0x000fce00078e001f */
.L_x_10:
[----:B------:R-:W-:Y:S05]  /*11a0*/  @!P2 BRA `(.L_x_13) ;  /* 0x000000340090a947 */ /* 0x000fea0003800000 */
[----:B------:R-:W-:-:S13]  /*11b0*/  ISETP.GT.U32.AND P0, PT, R33, 0x1, PT ;  /* 0x000000012100780c */ /* 0x000fda0003f04070 */
[----:B------:R-:W-:Y:S05]  /*11c0*/  @P0 EXIT ;  /* 0x000000000000094d */ /* 0x000fea0003800000 */
.L_x_14:
[----:B------:R-:W-:-:S08]  /*11d0*/  NOP ;  /* 0x0000000000007918 */ /* 0x000fd00000000000 */
[----:B------:R-:W1:Y:S02]  /*11e0*/  USETMAXREG.TRY_ALLOC.CTAPOOL UP0, 0xe8 ;  /* 0x000000e8000079c8 */ /* 0x000e640008000600 */
[----:B-1----:R-:W-:-:S13]  /*11f0*/  PLOP3.LUT P0, PT, PT, PT, UP0, 0x80, 0x0 ;  /* 0x000000000000781c */ /* 0x002fda0003f0f008 */
[----:B------:R-:W-:Y:S05]  /*1200*/  @!P0 BRA `(.L_x_14) ;  /* 0xfffffffc00f08947 */ /* 0x000fea000383ffff */
[----:B------:R-:W-:-:S13]  /*1210*/  LOP3.LUT P0, RZ, R8, 0xff, RZ, 0xc0, !PT ;  /* 0x000000ff08ff7812 */ /* 0x000fda000780c0ff */
[----:B------:R-:W-:Y:S05]  /*1220*/  @!P0 EXIT ;  /* 0x000000000000894d */ /* 0x000fea0003800000 */
[----:B------:R-:W1:Y:S01]  /*1230*/  S2UR UR4, SR_CgaCtaId ;  /* 0x00000000000479c3 */ /* 0x000e620000008800 */
[----:B------:R-:W-:Y:S01]  /*1240*/  VIADD R6, R5, 0xffffffff ;  /* 0xffffffff05067836 */ /* 0x000fe20000000000 */
[----:B------:R-:W-:Y:S01]  /*1250*/  SHF.R.S32.HI R0, RZ, 0x1f, R3 ;  /* 0x0000001fff007819 */ /* 0x000fe20000011403 */
[----:B------:R-:W-:Y:S01]  /*1260*/  UMOV UR41, 0x400 ;  /* 0x0000040000297882 */ /* 0x000fe20000000000 */
[----:B------:R-:W-:Y:S01]  /*1270*/  UISETP.LT.AND UP0, UPT, UR40, 0x1, UPT ;  /* 0x000000012800788c */ /* 0x000fe2000bf01270 */
[----:B------:R-:W-:Y:S01]  /*1280*/  LOP3.LUT R70, R16, 0x1, RZ, 0xfc, !PT ;  /* 0x0000000110467812 */ /* 0x000fe200078efcff */
[----:B------:R-:W-:Y:S01]  /*1290*/  ULDC UR6, c[0x0][0x284] ;  /* 0x0000a10000067ab9 */ /* 0x000fe20000000800 */
[----:B------:R-:W-:Y:S01]  /*12a0*/  R2UR UR42, R6 ;  /* 0x00000000062a72ca */ /* 0x000fe200000e0000 */
[----:B------:R-:W-:Y:S01]  /*12b0*/  USEL UR43, UR40, 0x1, UP0 ;  /* 0x00000001282b7887 */ /* 0x000fe20008000000 */
[CC--:B------:R-:W-:Y:S01]  /*12c0*/  LEA.HI R4, R0.reuse, R3.reuse, RZ, 0x2 ;  /* 0x0000000300047211 */ /* 0x0c0fe200078f10ff */
[----:B------:R-:W-:Y:S01]  /*12d0*/  USHF.L.U32 UR46, UR40, 0x1, URZ ;  /* 0x00000001282e7899 */ /* 0x000fe2000800063f */
[----:B------:R-:W-:Y:S01]  /*12e0*/  LEA.HI R0, R0, R3, RZ, 0x5 ;  /* 0x0000000300007211 */ /* 0x000fe200078f28ff */
[----:B------:R-:W-:Y:S01]  /*12f0*/  UIADD3 UR43, -UR43, UR40, URZ ;  /* 0x000000282b2b7290 */ /* 0x000fe2000fffe13f */
[----:B------:R-:W-:-:S02]  /*1300*/  SHF.R.S32.HI R58, RZ, 0x2, R4 ;  /* 0x00000002ff3a7819 */ /* 0x000fc40000011404 */
[----:B------:R-:W-:Y:S02]  /*1310*/  SHF.R.S32.HI R5, RZ, 0x1f, R4 ;  /* 0x0000001fff057819 */ /* 0x000fe40000011404 */
[----:B------:R-:W-:Y:S02]  /*1320*/  LOP3.LUT R60, R4, 0xfffffffc, RZ, 0xc0, !PT ;  /* 0xfffffffc043c7812 */ /* 0x000fe400078ec0ff */
[----:B------:R-:W-:Y:S01]  /*1330*/  LEA.HI R5, R5, R58, RZ, 0x3 ;  /* 0x0000003a05057211 */ /* 0x000fe200078f18ff */
[----:B------:R-:W-:Y:S01]  /*1340*/  USHF.L.U32 UR42, UR42, 0x3, URZ ;  /* 0x000000032a2a7899 */ /* 0x000fe2000800063f */
[----:B------:R-:W-:Y:S01]  /*1350*/  ISETP.NE.AND P0, PT, R6, RZ, PT ;  /* 0x000000ff0600720c */ /* 0x000fe20003f05270 */
[----:B------:R-:W-:Y:S01]  /*1360*/  IMAD.IADD R60, R3, 0x1, -R60 ;  /* 0x00000001033c7824 */ /* 0x000fe200078e0a3c */
[----:B------:R-:W-:Y:S01]  /*1370*/  LOP3.LUT R5, R5, 0xfffffff8, RZ, 0xc0, !PT ;  /* 0xfffffff805057812 */ /* 0x000fe200078ec0ff */
[----:B-1----:R-:W-:Y:S01]  /*1380*/  ULEA UR41, UR4, UR41, 0x18 ;  /* 0x0000002904297291 */ /* 0x002fe2000f8ec03f */
[----:B------:R-:W-:Y:S01]  /*1390*/  SEL R71, RZ, 0x1, P0 ;  /* 0x00000001ff477807 */ /* 0x000fe20000000000 */
[----:B------:R-:W-:-:S02]  /*13a0*/  IMAD.U32 R62, RZ, RZ, UR42 ;  /* 0x0000002aff3e7e24 */ /* 0x000fc4000f8e00ff */
[----:B------:R-:W-:Y:S01]  /*13b0*/  UIADD3 UR47, UR41, 0x70, URZ ;  /* 0x00000070292f7890 */ /* 0x000fe2000fffe03f */
[----:B------:R-:W-:Y:S01]  /*13c0*/  IMAD.IADD R58, R58, 0x1, -R5 ;  /* 0x000000013a3a7824 */ /* 0x000fe200078e0a05 */
[----:B------:R-:W-:Y:S01]  /*13d0*/  UIADD3 UR4, UR41, 0x6180, URZ ;  /* 0x0000618029047890 */ /* 0x000fe2000fffe03f */
[----:B------:R-:W-:Y:S01]  /*13e0*/  SHF.R.S32.HI R5, RZ, 0x5, R0 ;  /* 0x00000005ff057819 */ /* 0x000fe20000011400 */
[----:B------:R-:W-:Y:S01]  /*13f0*/  UIADD3 UR5, UR41, 0x180, URZ ;  /* 0x0000018029057890 */ /* 0x000fe2000fffe03f */
[C---:B------:R-:W-:Y:S01]  /*1400*/  LOP3.LUT R64, R62.reuse, 0x8, RZ, 0xc0, !PT ;  /* 0x000000083e407812 */ /* 0x040fe200078ec0ff */
[----:B------:R-:W-:Y:S01]  /*1410*/  USHF.R.U32.HI UR4, URZ, 0x4, UR4 ;  /* 0x000000043f047899 */ /* 0x000fe20008011604 */
[--C-:B------:R-:W-:Y:S01]  /*1420*/  SHF.R.S32.HI R59, RZ, 0x1f, R58.reuse ;  /* 0x0000001fff3b7819 */ /* 0x100fe2000001143a */
[----:B------:R-:W-:Y:S01]  /*1430*/  USHF.R.U32.HI UR5, URZ, 0x4, UR5 ;  /* 0x000000043f057899 */ /* 0x000fe20008011605 */
[C-C-:B------:R-:W-:Y:S01]  /*1440*/  IMAD R65, R5.reuse, -0x10, -R58.reuse ;  /* 0xfffffff005417824 */ /* 0x140fe200078e0a3a */
[----:B------:R-:W-:Y:S01]  /*1450*/  ULOP3.LUT UR4, UR4, 0x3fff, URZ, 0xc0, !UPT ;  /* 0x00003fff04047892 */ /* 0x000fe2000f8ec03f */
[----:B------:R-:W-:Y:S01]  /*1460*/  IMAD.U32 R61, RZ, RZ, UR47 ;  /* 0x0000002fff3d7e24 */ /* 0x000fe2000f8e00ff */
[----:B------:R-:W-:Y:S01]  /*1470*/  ULOP3.LUT UR5, UR5, 0x3fff, URZ, 0xc0, !UPT ;  /* 0x00003fff05057892 */ /* 0x000fe2000f8ec03f */
[----:B------:R-:W-:Y:S01]  /*1480*/  IMAD.WIDE R58, R5, 0x10, R58 ;  /* 0x00000010053a7825 */ /* 0x000fe200078e023a */
[----:B------:R-:W-:Y:S01]  /*1490*/  LOP3.LUT R62, R62, 0x8, RZ, 0xc, !PT ;  /* 0x000000083e3e7812 */ /* 0x000fe200078e0cff */
[----:B------:R-:W-:Y:S01]  /*14a0*/  ULOP3.LUT UR44, UR4, 0x10000, URZ, 0xfc, !UPT ;  /* 0x00010000042c7892 */ /* 0x000fe2000f8efc3f */
[----:B------:R-:W-:Y:S01]  /*14b0*/  LOP3.LUT R64, R64, 0x18, RZ, 0x3c, !PT ;  /* 0x0000001840407812 */ /* 0x000fe200078e3cff */
[----:B------:R-:W-:Y:S01]  /*14c0*/  VIADD R63, R61, UR42 ;  /* 0x0000002a3d3f7c36 */ /* 0x000fe20008000000 */
[----:B------:R-:W-:Y:S01]  /*14d0*/  ULOP3.LUT UR45, UR5, 0x10000, URZ, 0xfc, !UPT ;  /* 0x00010000052d7892 */ /* 0x000fe2000f8efc3f */
[----:B------:R-:W-:-:S11]  /*14e0*/  VIADD R65, R65, UR6 ;  /* 0x0000000641417c36 */ /* 0x000fd60008000000 */
.L_x_98:
[----:B------:R-:W-:Y:S01]  /*14f0*/  SHF.L.U32 R0, R71, 0x1f, RZ ;  /* 0x0000001f47007819 */ /* 0x000fe200000006ff */
[----:B------:R-:W-:Y:S02]  /*1500*/  ULDC UR4, c[0x0][0x28c] ;  /* 0x0000a30000047ab9 */ /* 0x000fe40000000800 */
[----:B------:R-:W-:Y:S01]  /*1510*/  ISETP.LT.AND P1, PT, RZ, UR4, PT ;  /* 0x00000004ff007c0c */ /* 0x000fe2000bf21270 */
[----:B-1----:R-:W1:Y:S02]  /*1520*/  SYNCS.PHASECHK.TRANS64.TRYWAIT P0, [R61+UR42], R0 ;  /* 0x000000003d0075a7 */ /* 0x002e64000800016a */
[----:B-1-34-:R-:W-:Y:S10]  /*1530*/  @!P0 BRA `(.L_x_15) ;  /* 0x0000004000e48947 */ /* 0x01aff40003800000 */
.L_x_122:
[----:B------:R-:W-:Y:S05]  /*1540*/  @P1 BRA `(.L_x_16) ;  /* 0x0000000000401947 */ /* 0x000fea0003800000 */
[----:B-1----:R-:W-:Y:S01]  /*1550*/  MOV R0, 0x0 ;  /* 0x0000000000007802 */ /* 0x002fe20000000f00 */
[----:B------:R-:W-:Y:S01]  /*1560*/  ULDC.64 UR4, c[0x4][0x68] ;  /* 0x01001a0000047ab9 */ /* 0x000fe20000000a00 */
[----:B------:R-:W-:Y:S01]  /*1570*/  ULDC.64 UR6, c[0x4][0x8] ;  /* 0x0100020000067ab9 */ /* 0x000fe20000000a00 */
[----:B------:R-:W-:Y:S01]  /*1580*/  IMAD.U32 R4, RZ, RZ, UR4 ;  /* 0x00000004ff047e24 */ /* 0x000fe2000f8e00ff */
[----:B------:R1:W2:Y:S01]  /*1590*/  LDC.64 R14, c[0x4][R0] ;  /* 0x01000000000e7b82 */ /* 0x0002a20000000a00 */
[----:B------:R-:W-:Y:S01]  /*15a0*/  IMAD.U32 R5, RZ, RZ, UR5 ;  /* 0x00000005ff057e24 */ /* 0x000fe2000f8e00ff */
[----:B------:R-:W-:Y:S01]  /*15b0*/  ULDC.64 UR4, c[0x4][0x70] ;  /* 0x01001c0000047ab9 */ /* 0x000fe20000000a00 */
[----:B------:R-:W-:Y:S02]  /*15c0*/  IMAD.U32 R10, RZ, RZ, UR6 ;  /* 0x00000006ff0a7e24 */ /* 0x000fe4000f8e00ff */
[----:B------:R-:W-:Y:S02]  /*15d0*/  IMAD.U32 R6, RZ, RZ, UR4 ;  /* 0x00000004ff067e24 */ /* 0x000fe4000f8e00ff */
[----:B------:R-:W-:-:S02]  /*15e0*/  IMAD.U32 R7, RZ, RZ, UR5 ;  /* 0x00000005ff077e24 */ /* 0x000fc4000f8e00ff */
[----:B------:R-:W-:Y:S02]  /*15f0*/  IMAD.U32 R11, RZ, RZ, UR7 ;  /* 0x00000007ff0b7e24 */ /* 0x000fe4000f8e00ff */
[----:B------:R-:W-:Y:S02]  /*1600*/  IMAD.MOV.U32 R8, RZ, RZ, 0x1e1 ;  /* 0x000001e1ff087424 */ /* 0x000fe400078e00ff */
[----:B0-----:R-:W-:Y:S02]  /*1610*/  IMAD.MOV.U32 R12, RZ, RZ, 0x1 ;  /* 0x00000001ff0c7424 */ /* 0x001fe400078e00ff */
[----:B-1----:R-:W-:-:S07]  /*1620*/  IMAD.MOV.U32 R13, RZ, RZ, RZ ;  /* 0x000000ffff0d7224 */ /* 0x002fce00078e00ff */
[----:B------:R-:W-:-:S07]  /*1630*/  LEPC R20, `(.L_x_16) ;  /* 0x000000001014794e */ /* 0x000fce0000000000 */
[----:B--2--5:R-:W-:Y:S05]  /*1640*/  CALL.ABS.NOINC R14 ;  /* 0x000000000e007343 */ /* 0x024fea0003c00000 */
.L_x_16:
[----:B------:R-:W-:-:S13]  /*1650*/  ISETP.NE.AND P0, PT, R70, 0x3, PT ;  /* 0x000000034600780c */ /* 0x000fda0003f05270 */
[----:B------:R-:W-:Y:S05]  /*1660*/  @!P0 BRA `(.L_x_17) ;  /* 0x0000000000048947 */ /* 0x000fea0003800000 */
[----:B------:R-:W-:Y:S01]  /*1670*/  BPT.TRAP 0x1 ;  /* 0x000000040000795c */ /* 0x000fe20000300000 */
.L_x_17:
[----:B------:R-:W-:Y:S02]  /*1680*/  IMAD.U32 R3, RZ, RZ, UR38 ;  /* 0x00000026ff037e24 */ /* 0x000fe4000f8e00ff */
[----:B-1----:R-:W-:-:S03]  /*1690*/  IMAD.U32 R0, RZ, RZ, UR39 ;  /* 0x00000027ff007e24 */ /* 0x002fc6000f8e00ff */
[----:B------:R-:W-:Y:S02]  /*16a0*/  LEA R3, R3, UR41, 0x3 ;  /* 0x0000002903037c11 */ /* 0x000fe4000f8e18ff */
[----:B------:R-:W-:-:S04]  /*16b0*/  SHF.L.U32 R0, R0, 0x1f, RZ ;  /* 0x0000001f00007819 */ /* 0x000fc800000006ff */
[----:B------:R1:W2:Y:S01]  /*16c0*/  SYNCS.PHASECHK.TRANS64.TRYWAIT P1, [R3+URZ], R0 ;  /* 0x00000000030075a7 */ /* 0x0002a2000802017f */
[----:B------:R-:W-:Y:S05]  /*16d0*/  @!P0 BRA `(.L_x_18) ;  /* 0x0000000000048947 */ /* 0x000fea0003800000 */
[----:B------:R-:W-:Y:S01]  /*16e0*/  BPT.TRAP 0x1 ;  /* 0x000000040000795c */ /* 0x000fe20000300000 */
.L_x_18:
[----:B--2---:R-:W-:Y:S05]  /*16f0*/  @P1 BRA `(.L_x_19) ;  /* 0x0000000000081947 */ /* 0x004fea0003800000 */
[----:B------:R-:W2:Y:S02]  /*1700*/  SYNCS.PHASECHK.TRANS64.TRYWAIT P1, [R3+URZ], R0 ;  /* 0x00000000030075a7 */ /* 0x000ea4000802017f */
[----:B--2---:R-:W-:Y:S05]  /*1710*/  @!P1 BRA `(.L_x_20) ;  /* 0x0000004000809947 */ /* 0x004fea0003800000 */
.L_x_19:
[----:B------:R-:W-:Y:S05]  /*1720*/  WARPSYNC.ALL ;  /* 0x0000000000007948 */ /* 0x000fea0003800000 */
[----:B------:R-:W-:Y:S01]  /*1730*/  ULEA UR4, UR38, UR45, 0x8 ;  /* 0x0000002d26047291 */ /* 0x000fe2000f8e403f */
[----:B------:R-:W-:Y:S01]  /*1740*/  WARPGROUP.ARRIVE ;  /* 0x00000000000079c5 */ /* 0x000fe20000000000 */
[----:B------:R-:W-:Y:S01]  /*1750*/  ULEA UR6, UR38, UR44, 0x8 ;  /* 0x0000002c26067291 */ /* 0x000fe2000f8e403f */
[----:B-12---:R-:W-:Y:S01]  /*1760*/  IMAD.U32 R0, RZ, RZ, UR43 ;  /* 0x0000002bff007e24 */ /* 0x006fe2000f8e00ff */
[----:B------:R-:W-:Y:S01]  /*1770*/  UMOV UR5, 0x80000020 ;  /* 0x8000002000057882 */ /* 0x000fe20000000000 */
[----:B------:R-:W-:-:S03]  /*1780*/  UMOV UR7, 0x80000020 ;  /* 0x8000002000077882 */ /* 0x000fc60000000000 */
[----:B------:R-:W-:-:S03]  /*1790*/  ISETP.GE.AND P1, PT, R0, 0x1, PT ;  /* 0x000000010000780c */ /* 0x000fc60003f26270 */
[----:B------:R-:W-:Y:S01]  /*17a0*/  HGMMA.64x64x16.F32.BF16 R24, gdesc[UR4], RZ, !UPT, gsb0 ;  /* 0x00e00000041879f0 */ /* 0x000fe2000c0018ff */
[----:B------:R-:W-:Y:S02]  /*17b0*/  UIADD3 UR4, UR4, 0x2, URZ ;  /* 0x0000000204047890 */ /* 0x000fe4000fffe03f */
[----:B------:R-:W-:Y:S01]  /*17c0*/  UIADD3 UR6, UR6, 0x2, URZ ;  /* 0x0000000206067890 */ /* 0x000fe2000fffe03f */
[----:B------:R-:W-:Y:S01]  /*17d0*/  UMOV UR5, 0x80000020 ;  /* 0x8000002000057882 */ /* 0x000fe20000000000 */
[----:B------:R-:W-:Y:S01]  /*17e0*/  UMOV UR7, 0x80000020 ;  /* 0x8000002000077882 */ /* 0x000fe20000000000 */
[----:B------:R-:W-:Y:S02]  /*17f0*/  WARPGROUP.DEPBAR.LE gsb0, 0x0 ;  /* 0x00008000000079c5 */ /* 0x000fe40000010000 */
[----:B------:R-:W-:-:S06]  /*1800*/  WARPGROUP.ARRIVE ;  /* 0x00000000000079c5 */ /* 0x000fcc0000000000 */
[----:B------:R-:W-:Y:S03]  /*1810*/  HGMMA.64x64x16.F32.BF16 R24, gdesc[UR4], R24, gsb0 ;  /* 0x00e00000041879f0 */ /* 0x000fe60008001818 */
[----:B------:R-:W-:Y:S02]  /*1820*/  WARPGROUP.DEPBAR.LE gsb0, 0x0 ;  /* 0x00008000000079c5 */ /* 0x000fe40000010000 */
[----:B------:R-:W-:Y:S05]  /*1830*/  @!P1 BRA `(.L_x_21) ;  /* 0x0000000000d09947 */ /* 0x000fea0003800000 */
[----:B------:R-:W-:Y:S01]  /*1840*/  UIADD3 UR4, UR38, 0x1, URZ ;  /* 0x0000000126047890 */ /* 0x000fe2000fffe03f */
[----:B------:R-:W-:Y:S01]  /*1850*/  IMAD.U32 R0, RZ, RZ, UR43 ;  /* 0x0000002bff007e24 */ /* 0x000fe2000f8e00ff */
[----:B------:R-:W-:Y:S02]  /*1860*/  UMOV UR9, UR38 ;  /* 0x0000002600097c82 */ /* 0x000fe40008000000 */
[----:B------:R-:W-:-:S04]  /*1870*/  UISETP.NE.AND UP0, UPT, UR4, 0x6, UPT ;  /* 0x000000060400788c */ /* 0x000fc8000bf05270 */
[----:B------:R-:W-:Y:S02]  /*1880*/  USEL UR5, URZ, 0x1, UP0 ;  /* 0x000000013f057887 */ /* 0x000fe40008000000 */
[----:B------:R-:W-:Y:S02]  /*1890*/  USEL UR8, UR4, URZ, UP0 ;  /* 0x0000003f04087287 */ /* 0x000fe40008000000 */
[----:B------:R-:W-:-:S06]  /*18a0*/  ULOP3.LUT UR5, UR39, UR5, URZ, 0x3c, !UPT ;  /* 0x0000000527057292 */ /* 0x000fcc000f8e3c3f */
[----:B------:R-:W-:-:S07]  /*18b0*/  IMAD.U32 R5, RZ, RZ, UR5 ;  /* 0x00000005ff057e24 */ /* 0x000fce000f8e00ff */
.L_x_28:
[----:B-12---:R-:W-:Y:S05]  /*18c0*/  @!P0 BRA `(.L_x_22) ;  /* 0x0000000000048947 */ /* 0x006fea0003800000 */
[----:B------:R-:W-:Y:S01]  /*18d0*/  BPT.TRAP 0x1 ;  /* 0x000000040000795c */ /* 0x000fe20000300000 */
.L_x_22:
[----:B------:R-:W-:Y:S01]  /*18e0*/  ULEA UR4, UR8, UR41, 0x3 ;  /* 0x0000002908047291 */ /* 0x000fe2000f8e183f */
[----:B------:R-:W-:-:S08]  /*18f0*/  SHF.L.U32 R3, R5, 0x1f, RZ ;  /* 0x0000001f05037819 */ /* 0x000fd000000006ff */
[----:B------:R1:W2:Y:S01]  /*1900*/  SYNCS.PHASECHK.TRANS64.TRYWAIT P1, [UR4], R3 ;  /* 0x00000003ff0075a7 */ /* 0x0002a20008020144 */
[----:B------:R-:W-:Y:S05]  /*1910*/  @!P0 BRA `(.L_x_23) ;  /* 0x0000000000048947 */ /* 0x000fea0003800000 */
[----:B------:R-:W-:Y:S01]  /*1920*/  BPT.TRAP 0x1 ;  /* 0x000000040000795c */ /* 0x000fe20000300000 */
.L_x_23:
[----:B--2---:R-:W-:Y:S05]  /*1930*/  @P1 BRA `(.L_x_24) ;  /* 0x0000000000081947 */ /* 0x004fea0003800000 */
[----:B------:R-:W2:Y:S02]  /*1940*/  SYNCS.PHASECHK.TRANS64.TRYWAIT P1, [UR4], R3 ;  /* 0x00000003ff0075a7 */ /* 0x000ea40008020144 */
[----:B--2---:R-:W-:Y:S05]  /*1950*/  @!P1 BRA `(.L_x_25) ;  /* 0x0000004000049947 */ /* 0x004fea0003800000 */
.L_x_24:
[----:B------:R-:W-:Y:S01]  /*1960*/  ULEA UR4, UR8, UR45, 0x8 ;  /* 0x0000002d08047291 */ /* 0x000fe2000f8e403f */
[----:B------:R-:W-:Y:S01]  /*1970*/  WARPGROUP.ARRIVE ;  /* 0x00000000000079c5 */ /* 0x000fe20000000000 */
[----:B------:R-:W-:Y:S01]  /*1980*/  ULEA UR6, UR8, UR44, 0x8 ;  /* 0x0000002c08067291 */ /* 0x000fe2000f8e403f */
[----:B------:R-:W-:Y:S01]  /*1990*/  UMOV UR5, 0x80000020 ;  /* 0x8000002000057882 */ /* 0x000fe20000000000 */
[----:B------:R-:W-:-:S07]  /*19a0*/  UMOV UR7, 0x80000020 ;  /* 0x8000002000077882 */ /* 0x000fce0000000000 */
[----:B------:R-:W-:Y:S01]  /*19b0*/  HGMMA.64x64x16.F32.BF16 R24, gdesc[UR4], R24, gsb0 ;  /* 0x00e00000041879f0 */ /* 0x000fe20008001818 */
        /* <DEDUP_REMOVED lines=9> */
[----:B------:R-:W-:Y:S01]  /*1a50*/  BPT.TRAP 0x1 ;  /* 0x000000040000795c */ /* 0x000fe20000300000 */
.L_x_26:
[----:B------:R-:W-:Y:S01]  /*1a60*/  ULEA UR4, UR9, UR41, 0x3 ;  /* 0x0000002909047291 */ /* 0x000fe2000f8e183f */
[----:B------:R-:W-:-:S03]  /*1a70*/  ISETP.GT.U32.AND P1, PT, R16, 0x1, PT ;  /* 0x000000011000780c */ /* 0x000fc60003f24070 */
[----:B------:R-:W-:-:S04]  /*1a80*/  UIADD3 UR4, UR4, 0x30, URZ ;  /* 0x0000003004047890 */ /* 0x000fc8000fffe03f */
[----:B------:R-:W-:-:S09]  /*1a90*/  UPRMT UR4, URZ, 0x654, UR4 ;  /* 0x000006543f047896 */ /* 0x000fd20008000004 */
[----:B------:R-:W-:Y:S01]  /*1aa0*/  SYNCS.ARRIVE.TRANS64.RED.A1T0 RZ, [UR4], RZ ;  /* 0x000000ffffff79a7 */ /* 0x000fe20008100404 */
[----:B------:R-:W-:Y:S05]  /*1ab0*/  @P1 BRA `(.L_x_27) ;  /* 0x0000000000041947 */ /* 0x000fea0003800000 */
[----:B------:R-:W-:Y:S01]  /*1ac0*/  BPT.TRAP 0x1 ;  /* 0x000000040000795c */ /* 0x000fe20000300000 */
.L_x_27:
[----:B------:R-:W-:Y:S01]  /*1ad0*/  UIADD3 UR8, UR8, 0x1, URZ ;  /* 0x0000000108087890 */ /* 0x000fe2000fffe03f */
[C---:B------:R-:W-:Y:S01]  /*1ae0*/  ISETP.GT.AND P1, PT, R0.reuse, 0x1, PT ;  /* 0x000000010000780c */ /* 0x040fe20003f24270 */
[----:B------:R-:W-:Y:S01]  /*1af0*/  UIADD3 UR9, UR9, 0x1, URZ ;  /* 0x0000000109097890 */ /* 0x000fe2000fffe03f */
[----:B------:R-:W-:Y:S01]  /*1b00*/  VIADD R0, R0, 0xffffffff ;  /* 0xffffffff00007836 */ /* 0x000fe20000000000 */
[----:B------:R-:W-:Y:S02]  /*1b10*/  UISETP.NE.AND UP0, UPT, UR8, 0x6, UPT ;  /* 0x000000060800788c */ /* 0x000fe4000bf05270 */
[----:B------:R-:W-:Y:S02]  /*1b20*/  UISETP.NE.AND UP1, UPT, UR9, 0x6, UPT ;  /* 0x000000060900788c */ /* 0x000fe4000bf25270 */
[----:B------:R-:W-:Y:S02]  /*1b30*/  USEL UR4, URZ, 0x1, UP0 ;  /* 0x000000013f047887 */ /* 0x000fe40008000000 */
[----:B------:R-:W-:-:S02]  /*1b40*/  USEL UR8, UR8, URZ, UP0 ;  /* 0x0000003f08087287 */ /* 0x000fc40008000000 */
[----:B------:R-:W-:Y:S02]  /*1b50*/  USEL UR9, UR9, URZ, UP1 ;  /* 0x0000003f09097287 */ /* 0x000fe40008800000 */
[----:B------:R-:W-:Y:S01]  /*1b60*/  LOP3.LUT R5, R5, UR4, RZ, 0x3c, !PT ;  /* 0x0000000405057c12 */ /* 0x000fe2000f8e3cff */
[----:B------:R-:W-:Y:S09]  /*1b70*/  @P1 BRA `(.L_x_28) ;  /* 0xfffffffc00501947 */ /* 0x000ff2000383ffff */
.L_x_21:
[----:B------:R-:W3:Y:S01]  /*1b80*/  LDC R0, c[0x0][0x28c] ;  /* 0x0000a300ff007b82 */ /* 0x000ee20000000800 */
[----:B------:R4:W-:Y:S01]  /*1b90*/  SYNCS.ARRIVE.TRANS64.A1T0 RZ, [R62+UR47], RZ ;  /* 0x000000ff3eff79a7 */ /* 0x0009e2000810002f */
[----:B---3--:R-:W-:-:S13]  /*1ba0*/  ISETP.GE.AND P1, PT, R0, 0x1, PT ;  /* 0x000000010000780c */ /* 0x008fda0003f26270 */
[----:B----4-:R-:W-:Y:S05]  /*1bb0*/  @!P1 BRA `(.L_x_29) ;  /* 0x0000000000349947 */ /* 0x010fea0003800000 */
[----:B------:R-:W-:Y:S05]  /*1bc0*/  @!P0 BRA `(.L_x_30) ;  /* 0x0000000000048947 */ /* 0x000fea0003800000 */
[----:B------:R-:W-:Y:S01]  /*1bd0*/  BPT.TRAP 0x1 ;  /* 0x000000040000795c */ /* 0x000fe20000300000 */
.L_x_30:
[----:B------:R-:W-:Y:S01]  /*1be0*/  UIADD3 UR6, UR43, UR38, URZ ;  /* 0x000000262b067290 */ /* 0x000fe2000fffe03f */
[----:B------:R-:W-:-:S03]  /*1bf0*/  ISETP.GT.U32.AND P0, PT, R16, 0x1, PT ;  /* 0x000000011000780c */ /* 0x000fc60003f04070 */
[----:B------:R-:W-:-:S04]  /*1c00*/  UIMAD.WIDE.U32 UR4, UR6, -0x55555555, URZ ;  /* 0xaaaaaaab060478a5 */ /* 0x000fc8000f8e003f */
[----:B------:R-:W-:-:S04]  /*1c10*/  USHF.R.U32.HI UR4, URZ, 0x2, UR5 ;  /* 0x000000023f047899 */ /* 0x000fc80008011605 */
[----:B------:R-:W-:-:S04]  /*1c20*/  UIMAD UR6, UR4, -0x6, UR6 ;  /* 0xfffffffa040678a4 */ /* 0x000fc8000f8e0206 */
[----:B------:R-:W-:-:S04]  /*1c30*/  ULEA UR6, UR6, UR41, 0x3 ;  /* 0x0000002906067291 */ /* 0x000fc8000f8e183f */
[----:B------:R-:W-:-:S04]  /*1c40*/  UIADD3 UR6, UR6, 0x30, URZ ;  /* 0x0000003006067890 */ /* 0x000fc8000fffe03f */
[----:B------:R-:W-:-:S09]  /*1c50*/  UPRMT UR6, URZ, 0x654, UR6 ;  /* 0x000006543f067896 */ /* 0x000fd20008000006 */
[----:B------:R-:W-:Y:S01]  /*1c60*/  SYNCS.ARRIVE.TRANS64.RED.A1T0 RZ, [UR6], RZ ;  /* 0x000000ffffff79a7 */ /* 0x000fe20008100406 */
[----:B------:R-:W-:Y:S05]  /*1c70*/  @P0 BRA `(.L_x_29) ;  /* 0x0000000000040947 */ /* 0x000fea0003800000 */
[----:B------:R-:W-:Y:S01]  /*1c80*/  BPT.TRAP 0x1 ;  /* 0x000000040000795c */ /* 0x000fe20000300000 */
.L_x_29:
[----:B------:R-:W-:Y:S01]  /*1c90*/  SHF.L.U32 R0, R71, 0x1f, RZ ;  /* 0x0000001f47007819 */ /* 0x000fe200000006ff */
[----:B------:R-:W-:Y:S01]  /*1ca0*/  UIADD3 UR38, UR46, UR38, URZ ;  /* 0x000000262e267290 */ /* 0x000fe2000fffe03f */
[----:B------:R-:W3:Y:S01]  /*1cb0*/  LDC R7, c[0x0][0x288] ;  /* 0x0000a200ff077b82 */ /* 0x000ee20000000800 */
[----:B------:R-:W-:Y:S01]  /*1cc0*/  UISETP.GE.U32.AND UP1, UPT, UR46, 0x6, UPT ;  /* 0x000000062e00788c */ /* 0x000fe2000bf26070 */
[----:B------:R-:W-:Y:S01]  /*1cd0*/  IMAD.SHL.U32 R8, R60, 0x2, RZ ;  /* 0x000000023c087824 */ /* 0x000fe200078e00ff */
[----:B------:R-:W-:Y:S02]  /*1ce0*/  UISETP.GT.U32.AND UP0, UPT, UR38, 0x5, UPT ;  /* 0x000000052600788c */ /* 0x000fe4000bf04070 */
[----:B------:R-:W-:Y:S02]  /*1cf0*/  UIMAD.WIDE.U32 UR4, UR38, -0x55555555, URZ ;  /* 0xaaaaaaab260478a5 */ /* 0x000fe4000f8e003f */
[----:B------:R-:W-:Y:S01]  /*1d00*/  UISETP.LT.U32.AND UP0, UPT, UR46, 0x6, UP0 ;  /* 0x000000062e00788c */ /* 0x000fe20008701070 */
[----:B------:R-:W4:Y:S01]  /*1d10*/  SYNCS.PHASECHK.TRANS64.TRYWAIT P0, [R61+UR42+0x10], R0 ;  /* 0x000010003d0075a7 */ /* 0x000f22000800016a */
[----:B------:R-:W-:Y:S01]  /*1d20*/  USHF.R.U32.HI UR4, URZ, 0x2, UR5 ;  /* 0x000000023f047899 */ /* 0x000fe20008011605 */
[----:B------:R-:W-:Y:S01]  /*1d30*/  SHF.R.S32.HI R9, RZ, 0x1f, R8 ;  /* 0x0000001fff097819 */ /* 0x000fe20000011408 */
[----:B------:R-:W-:-:S02]  /*1d40*/  USEL UR6, URZ, 0x1, !UP0 ;  /* 0x000000013f067887 */ /* 0x000fc4000c000000 */
[----:B------:R-:W-:Y:S02]  /*1d50*/  UIMAD UR38, UR4, -0x6, UR38 ;  /* 0xfffffffa042678a4 */ /* 0x000fe4000f8e0226 */
[----:B------:R-:W-:-:S04]  /*1d60*/  ULOP3.LUT UR39, UR39, UR6, URZ, 0x3c, !UPT ;  /* 0x0000000627277292 */ /* 0x000fc8000f8e3c3f */
[----:B------:R-:W-:Y:S01]  /*1d70*/  @UP1 ULOP3.LUT UR39, UR39, 0x1, UR4, 0x78, !UPT ;  /* 0x0000000127271892 */ /* 0x000fe2000f8e7804 */
[----:B---34-:R-:W-:Y:S11]  /*1d80*/  @!P0 BRA `(.L_x_31) ;  /* 0x0000003c00108947 */ /* 0x018ff60003800000 */
.L_x_123:
[----:B---3--:R-:W-:Y:S01]  /*1d90*/  IMAD.SHL.U32 R0, R19, 0x40, RZ ;  /* 0x0000004013007824 */ /* 0x008fe200078e00ff */
[----:B------:R-:W-:Y:S01]  /*1da0*/  ULDC UR6, c[0x0][0x284] ;  /* 0x0000a10000067ab9 */ /* 0x000fe20000000800 */
[----:B------:R-:W-:Y:S01]  /*1db0*/  IMAD.SHL.U32 R14, R22, 0x40, RZ ;  /* 0x00000040160e7824 */ /* 0x000fe200078e00ff */
[----:B------:R-:W-:Y:S01]  /*1dc0*/  SHF.R.S32.HI R11, RZ, 0x1f, R2 ;  /* 0x0000001fff0b7819 */ /* 0x000fe20000011402 */
[----:B------:R-:W-:Y:S01]  /*1dd0*/  ULDC.64 UR4, c[0x0][0x5d0] ;  /* 0x0001740000047ab9 */ /* 0x000fe20000000a00 */
[----:B------:R-:W-:Y:S01]  /*1de0*/  ISETP.GE.AND P0, PT, R0, UR6, PT ;  /* 0x0000000600007c0c */ /* 0x000fe2000bf06270 */
[----:B--2---:R-:W-:Y:S01]  /*1df0*/  IMAD.WIDE.U32 R4, R2, UR4, R8 ;  /* 0x0000000402047c25 */ /* 0x004fe2000f8e0008 */
[----:B------:R-:W-:Y:S02]  /*1e00*/  SHF.R.S32.HI R15, RZ, 0x1f, R14 ;  /* 0x0000001fff0f7819 */ /* 0x000fe4000001140e */
[C---:B------:R-:W-:Y:S01]  /*1e10*/  ISETP.GE.OR P0, PT, R14.reuse, R7, P0 ;  /* 0x000000070e00720c */ /* 0x040fe20000706670 */
[----:B-1----:R-:W-:Y:S01]  /*1e20*/  IMAD R3, R11, UR4, RZ ;  /* 0x000000040b037c24 */ /* 0x002fe2000f8e02ff */
[----:B------:R-:W-:-:S03]  /*1e30*/  IADD3 R4, P1, R14, R4, RZ ;  /* 0x000000040e047210 */ /* 0x000fc60007f3e0ff */
[----:B------:R-:W-:-:S05]  /*1e40*/  IMAD R3, R2, UR5, R3 ;  /* 0x0000000502037c24 */ /* 0x000fca000f8e0203 */
[----:B------:R-:W-:-:S03]  /*1e50*/  IADD3.X R5, R15, R5, R3, P1, !PT ;  /* 0x000000050f057210 */ /* 0x000fc60000ffe403 */
[----:B------:R-:W-:Y:S05]  /*1e60*/  @P0 BRA `(.L_x_32) ;  /* 0x0000002000b00947 */ /* 0x000fea0003800000 */
[----:B------:R-:W1:Y:S01]  /*1e70*/  LDC.64 R74, c[0x0][0x5c8] ;  /* 0x00017200ff4a7b82 */ /* 0x000e620000000a00 */
[----:B-----5:R-:W-:Y:S01]  /*1e80*/  FSETP.NEU.AND P0, PT, R57, RZ, PT ;  /* 0x000000ff3900720b */ /* 0x020fe20003f0d000 */
[----:B------:R-:W-:Y:S01]  /*1e90*/  IMAD R3, R60, -0x2, R7 ;  /* 0xfffffffe3c037824 */ /* 0x000fe200078e0207 */
[----:B------:R-:W-:Y:S01]  /*1ea0*/  BSSY B0, `(.L_x_32) ;  /* 0x0000228000007945 */ /* 0x000fe20003800000 */
[----:B------:R-:W-:-:S04]  /*1eb0*/  IMAD.WIDE R66, R19, 0x40, R58 ;  /* 0x0000004013427825 */ /* 0x000fc800078e023a */
[----:B------:R-:W-:Y:S02]  /*1ec0*/  IMAD.IADD R3, R3, 0x1, -R14 ;  /* 0x0000000103037824 */ /* 0x000fe400078e0a0e */
[----:B------:R-:W-:-:S03]  /*1ed0*/  IMAD.IADD R0, R65, 0x1, -R0 ;  /* 0x0000000141007824 */ /* 0x000fc600078e0a00 */
[----:B------:R-:W-:-:S04]  /*1ee0*/  ISETP.GT.AND P2, PT, R3, RZ, PT ;  /* 0x000000ff0300720c */ /* 0x000fc80003f44270 */
[----:B------:R-:W-:Y:S01]  /*1ef0*/  ISETP.GT.AND P1, PT, R0, RZ, P2 ;  /* 0x000000ff0000720c */ /* 0x000fe20001724270 */
[-C--:B-1----:R-:W-:Y:S02]  /*1f00*/  IMAD R6, R67, R74.reuse, RZ ;  /* 0x0000004a43067224 */ /* 0x082fe400078e02ff */
[----:B------:R-:W-:-:S04]  /*1f10*/  IMAD.WIDE.U32 R68, R66, R74, R4 ;  /* 0x0000004a42447225 */ /* 0x000fc800078e0004 */
[----:B------:R-:W-:-:S04]  /*1f20*/  IMAD R5, R66, R75, R6 ;  /* 0x0000004b42057224 */ /* 0x000fc800078e0206 */
[----:B------:R-:W-:Y:S01]  /*1f30*/  IMAD.IADD R7, R69, 0x1, R5 ;  /* 0x0000000145077824 */ /* 0x000fe200078e0205 */
[----:B------:R-:W-:Y:S06]  /*1f40*/  @!P0 BRA `(.L_x_33) ;  /* 0x0000001400e48947 */ /* 0x000fec0003800000 */
[----:B------:R-:W1:Y:S01]  /*1f50*/  LDC.64 R72, c[0x0][0x5b8] ;  /* 0x00016e00ff487b82 */ /* 0x000e620000000a00 */
[----:B------:R-:W-:-:S07]  /*1f60*/  ULDC.64 UR4, c[0x0][0x5c0] ;  /* 0x0001700000047ab9 */ /* 0x000fce0000000a00 */
[----:B------:R-:W2:Y:S08]  /*1f70*/  LDC.64 R76, c[0x0][0x5b0] ;  /* 0x00016c00ff4c7b82 */ /* 0x000eb00000000a00 */
[----:B------:R-:W0:Y:S01]  /*1f80*/  LDC.64 R78, c[0x0][0x5a8] ;  /* 0x00016a00ff4e7b82 */ /* 0x000e220000000a00 */
[-C--:B-1----:R-:W-:Y:S02]  /*1f90*/  IMAD R6, R11, R72.reuse, RZ ;  /* 0x000000480b067224 */ /* 0x082fe400078e02ff */
[----:B------:R-:W-:-:S04]  /*1fa0*/  IMAD.WIDE.U32 R4, R2, R72, R8 ;  /* 0x0000004802047225 */ /* 0x000fc800078e0008 */
[----:B------:R-:W-:Y:S01]  /*1fb0*/  IMAD R69, R2, R73, R6 ;  /* 0x0000004902457224 */ /* 0x000fe200078e0206 */
[----:B------:R-:W-:Y:S01]  /*1fc0*/  IADD3 R10, P0, R14, R4, RZ ;  /* 0x000000040e0a7210 */ /* 0x000fe20007f1e0ff */
[----:B--2---:R-:W-:-:S03]  /*1fd0*/  IMAD R4, R67, R76, RZ ;  /* 0x0000004c43047224 */ /* 0x004fc600078e02ff */
[----:B------:R-:W-:Y:S01]  /*1fe0*/  IADD3.X R11, R15, R5, R69, P0, !PT ;  /* 0x000000050f0b7210 */ /* 0x000fe200007fe445 */
[C---:B------:R-:W-:Y:S02]  /*1ff0*/  IMAD R73, R66.reuse, R77, R4 ;  /* 0x0000004d42497224 */ /* 0x040fe400078e0204 */
[----:B------:R-:W-:-:S04]  /*2000*/  IMAD.WIDE.U32 R4, R66, R76, R10 ;  /* 0x0000004c42047225 */ /* 0x000fc800078e000a */
[----:B------:R-:W-:Y:S01]  /*2010*/  IMAD.IADD R5, R5, 0x1, R73 ;  /* 0x0000000105057824 */ /* 0x000fe200078e0249 */
[----:B0-----:R-:W-:-:S04]  /*2020*/  LEA R12, P0, R4, R78, 0x1 ;  /* 0x0000004e040c7211 */ /* 0x001fc800078008ff */
[----:B------:R-:W-:-:S05]  /*2030*/  LEA.HI.X R13, R4, R79, R5, 0x1, P0 ;  /* 0x0000004f040d7211 */ /* 0x000fca00000f0c05 */
[----:B------:R-:W2:Y:S01]  /*2040*/  @P1 LDG.E.LTC128B.U16 R19, desc[UR36][R12.64] ;  /* 0x000000240c131981 */ /* 0x000ea2000c1e1520 */
[----:B------:R-:W-:Y:S01]  /*2050*/  IMAD.WIDE.U32 R4, R66, R76, R14 ;  /* 0x0000004c42047225 */ /* 0x000fe200078e000e */
[----:B------:R-:W-:Y:S02]  /*2060*/  BSSY B1, `(.L_x_34) ;  /* 0x0000015000017945 */ /* 0x000fe40003800000 */
[----:B------:R-:W-:-:S04]  /*2070*/  IADD3 R20, P0, R8, R4, RZ ;  /* 0x0000000408147210 */ /* 0x000fc80007f1e0ff */
[----:B------:R-:W-:Y:S02]  /*2080*/  IADD3.X R21, R9, R73, R5, P0, !PT ;  /* 0x0000004909157210 */ /* 0x000fe400007fe405 */
[----:B------:R-:W-:Y:S01]  /*2090*/  LEA R6, P0, R68, UR4, 0x1 ;  /* 0x0000000444067c11 */ /* 0x000fe2000f8008ff */
[----:B------:R-:W-:-:S03]  /*20a0*/  IMAD.WIDE.U32 R20, R2, R72, R20 ;  /* 0x0000004802147225 */ /* 0x000fc600078e0014 */
[----:B------:R-:W-:Y:S02]  /*20b0*/  LEA.HI.X R7, R68, UR5, R7, 0x1, P0 ;  /* 0x0000000544077c11 */ /* 0x000fe400080f0c07 */
[----:B------:R-:W-:-:S04]  /*20c0*/  ISETP.GT.AND P0, PT, R3, 0x1, PT ;  /* 0x000000010300780c */ /* 0x000fc80003f04270 */
[----:B------:R-:W-:Y:S01]  /*20d0*/  ISETP.GT.AND P3, PT, R0, RZ, P0 ;  /* 0x000000ff0000720c */ /* 0x000fe20000764270 */
[----:B--2---:R-:W-:-:S04]  /*20e0*/  IMAD.U32 R4, R19, 0x10000, RZ ;  /* 0x0001000013047824 */ /* 0x004fc800078e00ff */
[----:B------:R-:W-:Y:S01]  /*20f0*/  FMUL R5, R4, R57 ;  /* 0x0000003904057220 */ /* 0x000fe20000400000 */
[----:B------:R-:W-:-:S03]  /*2100*/  LEA R4, P4, R20, R78, 0x1 ;  /* 0x0000004e14047211 */ /* 0x000fc600078808ff */
[----:B------:R-:W-:-:S05]  /*2110*/  FFMA R5, R24, R56, R5 ;  /* 0x0000003818057223 */ /* 0x000fca0000000005 */
[----:B------:R-:W-:Y:S01]  /*2120*/  F2FP.BF16.F32.PACK_AB R12, RZ, R5 ;  /* 0x00000005ff0c723e */ /* 0x000fe200000010ff */
[----:B------:R-:W-:-:S03]  /*2130*/  IMAD.IADD R5, R69, 0x1, R21 ;  /* 0x0000000145057824 */ /* 0x000fc600078e0215 */
[----:B------:R-:W-:Y:S01]  /*2140*/  PRMT R13, R12, 0x7610, R13 ;  /* 0x000076100c0d7816 */ /* 0x000fe2000000000d */
[----:B------:R-:W-:Y:S01]  /*2150*/  IMAD.SHL.U32 R12, R76, 0x8, RZ ;  /* 0x000000084c0c7824 */ /* 0x000fe200078e00ff */
[----:B------:R-:W-:-:S03]  /*2160*/  LEA.HI.X R5, R20, R79, R5, 0x1, P4 ;  /* 0x0000004f14057211 */ /* 0x000fc600020f0c05 */
[----:B------:R0:W-:Y:S02]  /*2170*/  @P1 STG.E.U16 desc[UR36][R6.64], R13 ;  /* 0x0000000d06001986 */ /* 0x0001e4000c101524 */
[----:B0-----:R-:W-:Y:S01]  /*2180*/  SHF.L.U64.HI R13, R76, 0x3, R77 ;  /* 0x000000034c0d7819 */ /* 0x001fe2000001024d */
[----:B------:R-:W-:Y:S06]  /*2190*/  @!P3 BRA `(.L_x_35) ;  /* 0x000000000004b947 */ /* 0x000fec0003800000 */
[----:B------:R0:W5:Y:S02]  /*21a0*/  LDG.E.LTC128B.U16 R19, desc[UR36][R4.64+0x2] ;  /* 0x0000022404137981 */ /* 0x000164000c1e1520 */
.L_x_35:
[----:B------:R-:W-:Y:S05]  /*21b0*/  BSYNC B1 ;  /* 0x0000000000017941 */ /* 0x000fea0003800000 */
.L_x_34:
[----:B------:R-:W-:Y:S01]  /*21c0*/  IMAD.WIDE.U32 R66, R66, R76, R12 ;  /* 0x0000004c42427225 */ /* 0x000fe200078e000c */
[----:B------:R-:W-:-:S03]  /*21d0*/  ISETP.GT.AND P2, PT, R0, 0x8, P2 ;  /* 0x000000080000780c */ /* 0x000fc60001744270 */
[----:B-----5:R-:W-:Y:S01]  /*21e0*/  IMAD.U32 R20, R19, 0x10000, RZ ;  /* 0x0001000013147824 */ /* 0x020fe200078e00ff */
[----:B------:R-:W-:Y:S01]  /*21f0*/  IADD3 R10, P1, R10, R66, RZ ;  /* 0x000000420a0a7210 */ /* 0x000fe20007f3e0ff */
[----:B------:R-:W-:Y:S02]  /*2200*/  IMAD.IADD R73, R73, 0x1, R67 ;  /* 0x0000000149497824 */ /* 0x000fe400078e0243 */
[----:B------:R-:W-:Y:S02]  /*2210*/  FMUL R20, R20, R57 ;  /* 0x0000003914147220 */ /* 0x000fe40000400000 */
[----:B------:R-:W-:Y:S01]  /*2220*/  IMAD.X R11, R73, 0x1, R11, P1 ;  /* 0x00000001490b7824 */ /* 0x000fe200008e060b */
[----:B------:R-:W-:Y:S01]  /*2230*/  LEA R12, P1, R10, R78, 0x1 ;  /* 0x0000004e0a0c7211 */ /* 0x000fe200078208ff */
[----:B------:R-:W-:-:S03]  /*2240*/  FFMA R20, R25, R56, R20 ;  /* 0x0000003819147223 */ /* 0x000fc60000000014 */
[----:B------:R-:W-:Y:S02]  /*2250*/  LEA.HI.X R13, R10, R79, R11, 0x1, P1 ;  /* 0x0000004f0a0d7211 */ /* 0x000fe400008f0c0b */
[----:B------:R-:W-:-:S05]  /*2260*/  F2FP.BF16.F32.PACK_AB R20, RZ, R20 ;  /* 0x00000014ff14723e */ /* 0x000fca00000010ff */
[----:B------:R1:W-:Y:S04]  /*2270*/  @P3 STG.E.U16 desc[UR36][R6.64+0x2], R20 ;  /* 0x0000021406003986 */ /* 0x0003e8000c101524 */
[----:B------:R-:W2:Y:S01]  /*2280*/  @P2 LDG.E.LTC128B.U16 R19, desc[UR36][R12.64] ;  /* 0x000000240c132981 */ /* 0x000ea2000c1e1520 */
[----:B------:R-:W-:Y:S01]  /*2290*/  IADD3 R14, P1, P3, R8, R66, R14 ;  /* 0x00000042080e7210 */ /* 0x000fe20007b3e00e */
[----:B------:R-:W-:Y:S01]  /*22a0*/  BSSY B1, `(.L_x_36) ;  /* 0x0000011000017945 */ /* 0x000fe20003800000 */
[C---:B------:R-:W-:Y:S02]  /*22b0*/  SHF.L.U64.HI R11, R74.reuse, 0x4, R75 ;  /* 0x000000044a0b7819 */ /* 0x040fe4000001024b */
[----:B------:R-:W-:Y:S02]  /*22c0*/  IADD3.X R15, R9, R73, R15, P1, P3 ;  /* 0x00000049090f7210 */ /* 0x000fe40000fe640f */
[----:B------:R-:W-:-:S02]  /*22d0*/  LEA R10, P1, R74, R6, 0x4 ;  /* 0x000000064a0a7211 */ /* 0x000fc400078220ff */
[----:B------:R-:W-:Y:S01]  /*22e0*/  ISETP.GT.AND P0, PT, R0, 0x8, P0 ;  /* 0x000000080000780c */ /* 0x000fe20000704270 */
[----:B------:R-:W-:-:S04]  /*22f0*/  IMAD.WIDE.U32 R14, R2, R72, R14 ;  /* 0x00000048020e7225 */ /* 0x000fc800078e000e */
[----:B------:R-:W-:Y:S02]  /*2300*/  IMAD.X R11, R11, 0x1, R7, P1 ;  /* 0x000000010b0b7824 */ /* 0x000fe400008e0607 */
[----:B------:R-:W-:Y:S02]  /*2310*/  IMAD.IADD R2, R69, 0x1, R15 ;  /* 0x0000000145027824 */ /* 0x000fe400078e020f */
[----:B--2---:R-:W-:-:S04]  /*2320*/  IMAD.U32 R8, R19, 0x10000, RZ ;  /* 0x0001000013087824 */ /* 0x004fc800078e00ff */
[----:B------:R-:W-:Y:S01]  /*2330*/  FMUL R9, R8, R57 ;  /* 0x0000003908097220 */ /* 0x000fe20000400000 */
[----:B------:R-:W-:-:S03]  /*2340*/  LEA R8, P3, R14, R78, 0x1 ;  /* 0x0000004e0e087211 */ /* 0x000fc600078608ff */
[----:B------:R-:W-:-:S05]  /*2350*/  FFMA R9, R26, R56, R9 ;  /* 0x000000381a097223 */ /* 0x000fca0000000009 */
[----:B------:R-:W-:Y:S02]  /*2360*/  F2FP.BF16.F32.PACK_AB R12, RZ, R9 ;  /* 0x00000009ff0c723e */ /* 0x000fe400000010ff */
[----:B------:R-:W-:-:S03]  /*2370*/  LEA.HI.X R9, R14, R79, R2, 0x1, P3 ;  /* 0x0000004f0e097211 */ /* 0x000fc600018f0c02 */
[----:B------:R1:W-:Y:S01]  /*2380*/  @P2 STG.E.U16 desc[UR36][R10.64], R12 ;  /* 0x0000000c0a002986 */ /* 0x0003e2000c101524 */
[----:B------:R-:W-:Y:S05]  /*2390*/  @!P0 BRA `(.L_x_37) ;  /* 0x0000000000048947 */ /* 0x000fea0003800000 */
[----:B------:R2:W5:Y:S02]  /*23a0*/  LDG.E.LTC128B.U16 R19, desc[UR36][R8.64+0x2] ;  /* 0x0000022408137981 */ /* 0x000564000c1e1520 */
.L_x_37:
[----:B------:R-:W-:Y:S05]  /*23b0*/  BSYNC B1 ;  /* 0x0000000000017941 */ /* 0x000fea0003800000 */
.L_x_36:
[----:B-----5:R-:W-:Y:S01]  /*23c0*/  IMAD.U32 R2, R19, 0x10000, RZ ;  /* 0x0001000013027824 */ /* 0x020fe200078e00ff */
[----:B------:R-:W-:Y:S01]  /*23d0*/  ISETP.GT.AND P1, PT, R3, 0x8, PT ;  /* 0x000000080300780c */ /* 0x000fe20003f24270 */
[----:B------:R-:W-:Y:S02]  /*23e0*/  BSSY B1, `(.L_x_38) ;  /* 0x0000008000017945 */ /* 0x000fe40003800000 */
[----:B------:R-:W-:Y:S01]  /*23f0*/  FMUL R2, R2, R57 ;  /* 0x0000003902027220 */ /* 0x000fe20000400000 */
[----:B------:R-:W-:-:S03]  /*2400*/  ISETP.GT.AND P2, PT, R0, RZ, P1 ;  /* 0x000000ff0000720c */ /* 0x000fc60000f44270 */
[----:B------:R-:W-:-:S05]  /*2410*/  FFMA R2, R27, R56, R2 ;  /* 0x000000381b027223 */ /* 0x000fca0000000002 */
[----:B------:R-:W-:-:S05]  /*2420*/  F2FP.BF16.F32.PACK_AB R2, RZ, R2 ;  /* 0x00000002ff02723e */ /* 0x000fca00000010ff */
[----:B------:R3:W-:Y:S01]  /*2430*/  @P0 STG.E.U16 desc[UR36][R10.64+0x2], R2 ;  /* 0x000002020a000986 */ /* 0x0007e2000c101524 */
[----:B------:R-:W-:Y:S05]  /*2440*/  @!P2 BRA `(.L_x_39) ;  /* 0x000000000004a947 */ /* 0x000fea0003800000 */
[----:B------:R4:W5:Y:S02]  /*2450*/  LDG.E.LTC128B.U16 R19, desc[UR36][R4.64+0x10] ;  /* 0x0000102404137981 */ /* 0x000964000c1e1520 */
.L_x_39:
[----:B------:R-:W-:Y:S05]  /*2460*/  BSYNC B1 ;  /* 0x0000000000017941 */ /* 0x000fea0003800000 */
.L_x_38:
[----:B---3-5:R-:W-:Y:S01]  /*2470*/  IMAD.U32 R2, R19, 0x10000, RZ ;  /* 0x0001000013027824 */ /* 0x028fe200078e00ff */
        /* <DEDUP_REMOVED lines=9> */
.L_x_41:
[----:B------:R-:W-:Y:S05]  /*2510*/  BSYNC B1 ;  /* 0x0000000000017941 */ /* 0x000fea0003800000 */
.L_x_40:
[----:B-----5:R-:W-:Y:S01]  /*2520*/  IMAD.U32 R2, R19, 0x10000, RZ ;  /* 0x0001000013027824 */ /* 0x020fe200078e00ff */
[----:B------:R-:W-:Y:S01]  /*2530*/  ISETP.GT.AND P1, PT, R0, 0x8, P1 ;  /* 0x000000080000780c */ /* 0x000fe20000f24270 */
[----:B------:R-:W-:Y:S02]  /*2540*/  BSSY B1, `(.L_x_42) ;  /* 0x0000007000017945 */ /* 0x000fe40003800000 */
[----:B------:R-:W-:-:S04]  /*2550*/  FMUL R2, R2, R57 ;  /* 0x0000003902027220 */ /* 0x000fc80000400000 */
[----:B------:R-:W-:-:S05]  /*2560*/  FFMA R2, R29, R56, R2 ;  /* 0x000000381d027223 */ /* 0x000fca0000000002 */
[----:B------:R-:W-:-:S05]  /*2570*/  F2FP.BF16.F32.PACK_AB R2, RZ, R2 ;  /* 0x00000002ff02723e */ /* 0x000fca00000010ff */
[----:B------:R0:W-:Y:S01]  /*2580*/  @P3 STG.E.U16 desc[UR36][R6.64+0x12], R2 ;  /* 0x0000120206003986 */ /* 0x0001e2000c101524 */
[----:B------:R-:W-:Y:S05]  /*2590*/  @!P1 BRA `(.L_x_43) ;  /* 0x0000000000049947 */ /* 0x000fea0003800000 */
[----:B------:R0:W5:Y:S02]  /*25a0*/  LDG.E.LTC128B.U16 R19, desc[UR36][R8.64+0x10] ;  /* 0x0000102408137981 */ /* 0x000164000c1e1520 */
.L_x_43:
[----:B------:R-:W-:Y:S05]  /*25b0*/  BSYNC B1 ;  /* 0x0000000000017941 */ /* 0x000fea0003800000 */
.L_x_42:
[----:B0----5:R-:W-:Y:S01]  /*25c0*/  IMAD.U32 R2, R19, 0x10000, RZ ;  /* 0x0001000013027824 */ /* 0x021fe200078e00ff */
[----:B------:R-:W-:Y:S01]  /*25d0*/  ISETP.GT.AND P0, PT, R0, 0x8, P0 ;  /* 0x000000080000780c */ /* 0x000fe20000704270 */
[----:B------:R-:W-:Y:S02]  /*25e0*/  BSSY B1, `(.L_x_44) ;  /* 0x0000007000017945 */ /* 0x000fe40003800000 */
[----:B---3--:R-:W-:-:S04]  /*25f0*/  FMUL R13, R2, R57 ;  /* 0x00000039020d7220 */ /* 0x008fc80000400000 */
[----:B------:R-:W-:-:S05]  /*2600*/  FFMA R13, R30, R56, R13 ;  /* 0x000000381e0d7223 */ /* 0x000fca000000000d */
[----:B------:R-:W-:-:S05]  /*2610*/  F2FP.BF16.F32.PACK_AB R13, RZ, R13 ;  /* 0x0000000dff0d723e */ /* 0x000fca00000010ff */
[----:B------:R0:W-:Y:S01]  /*2620*/  @P1 STG.E.U16 desc[UR36][R10.64+0x10], R13 ;  /* 0x0000100d0a001986 */ /* 0x0001e2000c101524 */
[----:B------:R-:W-:Y:S05]  /*2630*/  @!P0 BRA `(.L_x_45) ;  /* 0x0000000000048947 */ /* 0x000fea0003800000 */
[----:B------:R3:W5:Y:S02]  /*2640*/  LDG.E.LTC128B.U16 R19, desc[UR36][R8.64+0x12] ;  /* 0x0000122408137981 */ /* 0x000764000c1e1520 */
.L_x_45:
[----:B------:R-:W-:Y:S05]  /*2650*/  BSYNC B1 ;  /* 0x0000000000017941 */ /* 0x000fea0003800000 */
.L_x_44:
        /* <DEDUP_REMOVED lines=10> */
.L_x_47:
[----:B------:R-:W-:Y:S05]  /*2700*/  BSYNC B1 ;  /* 0x0000000000017941 */ /* 0x000fea0003800000 */
.L_x_46:
[----:B0----5:R-:W-:Y:S01]  /*2710*/  IMAD.U32 R2, R19, 0x10000, RZ ;  /* 0x0001000013027824 */ /* 0x021fe200078e00ff */
        /* <DEDUP_REMOVED lines=9> */
.L_x_49:
[----:B------:R-:W-:Y:S05]  /*27b0*/  BSYNC B1 ;  /* 0x0000000000017941 */ /* 0x000fea0003800000 */
.L_x_48:
        /* <DEDUP_REMOVED lines=9> */
.L_x_51:
[----:B------:R-:W-:Y:S05]  /*2850*/  BSYNC B1 ;  /* 0x0000000000017941 */ /* 0x000fea0003800000 */
.L_x_50:
[----:B0----5:R-:W-:Y:S01]  /*2860*/  IMAD.U32 R2, R19, 0x10000, RZ ;  /* 0x0001000013027824 */ /* 0x021fe200078e00ff */
        /* <DEDUP_REMOVED lines=8> */
.L_x_53:
[----:B------:R-:W-:Y:S05]  /*28f0*/  BSYNC B1 ;  /* 0x0000000000017941 */ /* 0x000fea0003800000 */
.L_x_52:
        /* <DEDUP_REMOVED lines=10> */
.L_x_55:
[----:B------:R-:W-:Y:S05]  /*29a0*/  BSYNC B1 ;  /* 0x0000000000017941 */ /* 0x000fea0003800000 */
.L_x_54:
        /* <DEDUP_REMOVED lines=10> */
.L_x_57:
[----:B------:R-:W-:Y:S05]  /*2a50*/  BSYNC B1 ;  /* 0x0000000000017941 */ /* 0x000fea0003800000 */
.L_x_56:
        /* <DEDUP_REMOVED lines=9> */
.L_x_59:
[----:B------:R-:W-:Y:S05]  /*2af0*/  BSYNC B1 ;  /* 0x0000000000017941 */ /* 0x000fea0003800000 */
.L_x_58:
        /* <DEDUP_REMOVED lines=9> */
.L_x_61:
[----:B------:R-:W-:Y:S05]  /*2b90*/  BSYNC B1 ;  /* 0x0000000000017941 */ /* 0x000fea0003800000 */
.L_x_60:
        /* <DEDUP_REMOVED lines=10> */
.L_x_63:
[----:B------:R-:W-:Y:S05]  /*2c40*/  BSYNC B1 ;  /* 0x0000000000017941 */ /* 0x000fea0003800000 */
.L_x_62:
        /* <DEDUP_REMOVED lines=10> */
.L_x_65:
[----:B------:R-:W-:Y:S05]  /*2cf0*/  BSYNC B1 ;  /* 0x0000000000017941 */ /* 0x000fea0003800000 */
.L_x_64:
        /* <DEDUP_REMOVED lines=9> */
.L_x_67:
[----:B------:R-:W-:Y:S05]  /*2d90*/  BSYNC B1 ;  /* 0x0000000000017941 */ /* 0x000fea0003800000 */
.L_x_66:
        /* <DEDUP_REMOVED lines=9> */
.L_x_69:
[----:B------:R-:W-:Y:S05]  /*2e30*/  BSYNC B1 ;  /* 0x0000000000017941 */ /* 0x000fea0003800000 */
.L_x_68:
        /* <DEDUP_REMOVED lines=10> */
.L_x_71:
[----:B------:R-:W-:Y:S05]  /*2ee0*/  BSYNC B1 ;  /* 0x0000000000017941 */ /* 0x000fea0003800000 */
.L_x_70:
        /* <DEDUP_REMOVED lines=10> */
.L_x_73:
[----:B------:R-:W-:Y:S05]  /*2f90*/  BSYNC B1 ;  /* 0x0000000000017941 */ /* 0x000fea0003800000 */
.L_x_72:
        /* <DEDUP_REMOVED lines=9> */
.L_x_75:
[----:B------:R-:W-:Y:S05]  /*3030*/  BSYNC B1 ;  /* 0x0000000000017941 */ /* 0x000fea0003800000 */
.L_x_74:
        /* <DEDUP_REMOVED lines=9> */
.L_x_77:
[----:B------:R-:W-:Y:S05]  /*30d0*/  BSYNC B1 ;  /* 0x0000000000017941 */ /* 0x000fea0003800000 */
.L_x_76:
        /* <DEDUP_REMOVED lines=10> */
.L_x_79:
[----:B------:R-:W-:Y:S05]  /*3180*/  BSYNC B1 ;  /* 0x0000000000017941 */ /* 0x000fea0003800000 */
.L_x_78:
        /* <DEDUP_REMOVED lines=10> */
.L_x_81:
[----:B------:R-:W-:Y:S05]  /*3230*/  BSYNC B1 ;  /* 0x0000000000017941 */ /* 0x000fea0003800000 */
.L_x_80:
        /* <DEDUP_REMOVED lines=9> */
.L_x_83:
[----:B------:R-:W-:Y:S05]  /*32d0*/  BSYNC B1 ;  /* 0x0000000000017941 */ /* 0x000fea0003800000 */
.L_x_82:
        /* <DEDUP_REMOVED lines=9> */
.L_x_85:
[----:B------:R-:W-:Y:S05]  /*3370*/  BSYNC B1 ;  /* 0x0000000000017941 */ /* 0x000fea0003800000 */
.L_x_84:
        /* <DEDUP_REMOVED lines=10> */
.L_x_87:
[----:B------:R-:W-:Y:S05]  /*3420*/  BSYNC B1 ;  /* 0x0000000000017941 */ /* 0x000fea0003800000 */
.L_x_86:
[----:B0----5:R-:W-:Y:S01]  /*3430*/  IMAD.U32 R2, R19, 0x10000, RZ ;  /* 0x0001000013027824 */ /* 0x021fe200078e00ff */
[----:B------:R-:W-:Y:S01]  /*3440*/  ISETP.GT.AND P0, PT, R3, 0x39, PT ;  /* 0x000000390300780c */ /* 0x000fe20003f04270 */
[----:B------:R-:W-:Y:S01]  /*3450*/  @P2 IMAD.MOV.U32 R3, RZ, RZ, R7 ;  /* 0x000000ffff032224 */ /* 0x000fe200078e0007 */
[----:B------:R-:W-:Y:S01]  /*3460*/  BSSY B1, `(.L_x_88) ;  /* 0x0000009000017945 */ /* 0x000fe20003800000 */
[----:B------:R-:W-:Y:S01]  /*3470*/  FMUL R13, R2, R57 ;  /* 0x00000039020d7220 */ /* 0x000fe20000400000 */
[----:B------:R-:W-:Y:S01]  /*3480*/  @P2 IMAD.MOV.U32 R2, RZ, RZ, R6 ;  /* 0x000000ffff022224 */ /* 0x000fe200078e0006 */
[----:B------:R-:W-:Y:S02]  /*3490*/  ISETP.GT.AND P3, PT, R0, RZ, P0 ;  /* 0x000000ff0000720c */ /* 0x000fe40000764270 */
[----:B------:R-:W-:-:S05]  /*34a0*/  FFMA R13, R52, R56, R13 ;  /* 0x00000038340d7223 */ /* 0x000fca000000000d */
[----:B------:R-:W-:-:S05]  /*34b0*/  F2FP.BF16.F32.PACK_AB R13, RZ, R13 ;  /* 0x0000000dff0d723e */ /* 0x000fca00000010ff */
[----:B------:R0:W-:Y:S01]  /*34c0*/  @P2 STG.E.U16 desc[UR36][R2.64+0x70], R13 ;  /* 0x0000700d02002986 */ /* 0x0001e2000c101524 */
[----:B------:R-:W-:Y:S05]  /*34d0*/  @!P3 BRA `(.L_x_89) ;  /* 0x000000000004b947 */ /* 0x000fea0003800000 */
[----:B------:R0:W5:Y:S02]  /*34e0*/  LDG.E.LTC128B.U16 R19, desc[UR36][R4.64+0x72] ;  /* 0x0000722404137981 */ /* 0x000164000c1e1520 */
.L_x_89:
[----:B------:R-:W-:Y:S05]  /*34f0*/  BSYNC B1 ;  /* 0x0000000000017941 */ /* 0x000fea0003800000 */
.L_x_88:
        /* <DEDUP_REMOVED lines=9> */
.L_x_91:
[----:B------:R-:W-:Y:S05]  /*3590*/  BSYNC B1 ;  /* 0x0000000000017941 */ /* 0x000fea0003800000 */
.L_x_90:
[----:B0----5:R-:W-:Y:S01]  /*35a0*/  IMAD.U32 R2, R19, 0x10000, RZ ;  /* 0x0001000013027824 */ /* 0x021fe200078e00ff */
[----:B------:R-:W-:Y:S01]  /*35b0*/  ISETP.GT.AND P0, PT, R0, 0x8, P0 ;  /* 0x000000080000780c */ /* 0x000fe20000704270 */
[----:B------:R-:W-:Y:S02]  /*35c0*/  BSSY B1, `(.L_x_92) ;  /* 0x000000a000017945 */ /* 0x000fe40003800000 */
[----:B------:R-:W-:Y:S01]  /*35d0*/  FMUL R3, R2, R57 ;  /* 0x0000003902037220 */ /* 0x000fe20000400000 */
[----:B------:R-:W-:-:S03]  /*35e0*/  @P1 IMAD.MOV.U32 R2, RZ, RZ, R10 ;  /* 0x000000ffff021224 */ /* 0x000fc600078e000a */
[----:B------:R-:W-:-:S05]  /*35f0*/  FFMA R3, R54, R56, R3 ;  /* 0x0000003836037223 */ /* 0x000fca0000000003 */
[----:B------:R-:W-:-:S04]  /*3600*/  F2FP.BF16.F32.PACK_AB R3, RZ, R3 ;  /* 0x00000003ff03723e */ /* 0x000fc800000010ff */
[----:B----4-:R-:W-:Y:S01]  /*3610*/  PRMT R4, R3, 0x7610, R4 ;  /* 0x0000761003047816 */ /* 0x010fe20000000004 */
[----:B------:R-:W-:-:S05]  /*3620*/  @P1 IMAD.MOV.U32 R3, RZ, RZ, R11 ;  /* 0x000000ffff031224 */ /* 0x000fca00078e000b */
[----:B------:R0:W-:Y:S01]  /*3630*/  @P1 STG.E.U16 desc[UR36][R2.64+0x70], R4 ;  /* 0x0000700402001986 */ /* 0x0001e2000c101524 */
[----:B------:R-:W-:Y:S05]  /*3640*/  @!P0 BRA `(.L_x_93) ;  /* 0x0000000000048947 */ /* 0x000fea0003800000 */
[----:B------:R4:W5:Y:S02]  /*3650*/  LDG.E.LTC128B.U16 R19, desc[UR36][R8.64+0x72] ;  /* 0x0000722408137981 */ /* 0x000964000c1e1520 */
.L_x_93:
[----:B------:R-:W-:Y:S05]  /*3660*/  BSYNC B1 ;  /* 0x0000000000017941 */ /* 0x000fea0003800000 */
.L_x_92:
[----:B------:R-:W-:Y:S05]  /*3670*/  @!P0 BRA `(.L_x_94) ;  /* 0x0000000800a88947 */ /* 0x000fea0003800000 */
[----:B-----5:R-:W-:-:S04]  /*3680*/  IMAD.U32 R0, R19, 0x10000, RZ ;  /* 0x0001000013007824 */ /* 0x020fc800078e00ff */
[----:B------:R-:W-:-:S04]  /*3690*/  FMUL R0, R0, R57 ;  /* 0x0000003900007220 */ /* 0x000fc80000400000 */
[----:B------:R-:W-:-:S05]  /*36a0*/  FFMA R0, R55, R56, R0 ;  /* 0x0000003837007223 */ /* 0x000fca0000000000 */
[----:B------:R-:W-:-:S05]  /*36b0*/  F2FP.BF16.F32.PACK_AB R0, RZ, R0 ;  /* 0x00000000ff00723e */ /* 0x000fca00000010ff */
[----:B------:R0:W-:Y:S01]  /*36c0*/  STG.E.U16 desc[UR36][R10.64+0x72], R0 ;  /* 0x000072000a007986 */ /* 0x0001e2000c101524 */
[----:B------:R-:W-:Y:S05]  /*36d0*/  BRA `(.L_x_94) ;  /* 0x0000000800907947 */ /* 0x000fea0003800000 */
.L_x_33:
[----:B------:R-:W-:Y:S01]  /*36e0*/  ISETP.GT.AND P0, PT, R3, 0x1, PT ;  /* 0x000000010300780c */ /* 0x000fe20003f04270 */
[----:B------:R-:W-:Y:S01]  /*36f0*/  ULDC.64 UR4, c[0x0][0x5c0] ;  /* 0x0001700000047ab9 */ /* 0x000fe20000000a00 */
[-C--:B------:R-:W-:Y:S01]  /*3700*/  FMUL R24, R24, R56.reuse ;  /* 0x0000003818187220 */ /* 0x080fe20000400000 */
[-C--:B------:R-:W-:Y:S01]  /*3710*/  FMUL R25, R25, R56.reuse ;  /* 0x0000003819197220 */ /* 0x080fe20000400000 */
[----:B------:R-:W-:Y:S01]  /*3720*/  ISETP.GT.AND P3, PT, R0, RZ, P0 ;  /* 0x000000ff0000720c */ /* 0x000fe20000764270 */
[-C--:B------:R-:W-:Y:S01]  /*3730*/  FMUL R26, R26, R56.reuse ;  /* 0x000000381a1a7220 */ /* 0x080fe20000400000 */
[----:B------:R-:W-:Y:S01]  /*3740*/  LEA R4, P4, R68, UR4, 0x1 ;  /* 0x0000000444047c11 */ /* 0x000fe2000f8808ff */
[----:B------:R-:W-:Y:S01]  /*3750*/  FMUL R27, R27, R56 ;  /* 0x000000381b1b7220 */ /* 0x000fe20000400000 */
[----:B------:R-:W-:Y:S01]  /*3760*/  F2FP.BF16.F32.PACK_AB R24, RZ, R24 ;  /* 0x00000018ff18723e */ /* 0x000fe200000010ff */
[-C--:B------:R-:W-:Y:S01]  /*3770*/  FMUL R28, R28, R56.reuse ;  /* 0x000000381c1c7220 */ /* 0x080fe20000400000 */
[----:B------:R-:W-:Y:S01]  /*3780*/  LEA.HI.X R5, R68, UR5, R7, 0x1, P4 ;  /* 0x0000000544057c11 */ /* 0x000fe2000a0f0c07 */
[-C--:B------:R-:W-:Y:S01]  /*3790*/  FMUL R29, R29, R56.reuse ;  /* 0x000000381d1d7220 */ /* 0x080fe20000400000 */
[----:B------:R-:W-:Y:S01]  /*37a0*/  F2FP.BF16.F32.PACK_AB R25, RZ, R25 ;  /* 0x00000019ff19723e */ /* 0x000fe200000010ff */
[-C--:B------:R-:W-:Y:S01]  /*37b0*/  FMUL R30, R30, R56.reuse ;  /* 0x000000381e1e7220 */ /* 0x080fe20000400000 */
[----:B------:R-:W-:Y:S01]  /*37c0*/  SHF.L.U64.HI R75, R74, 0x4, R75 ;  /* 0x000000044a4b7819 */ /* 0x000fe2000001024b */
[----:B------:R-:W-:Y:S01]  /*37d0*/  @P1 STG.E.U16 desc[UR36][R4.64], R24 ;  /* 0x0000001804001986 */ /* 0x000fe2000c101524 */
[----:B------:R-:W-:Y:S01]  /*37e0*/  ISETP.GT.AND P1, PT, R3, 0x8, PT ;  /* 0x000000080300780c */ /* 0x000fe20003f24270 */
[----:B------:R-:W-:Y:S01]  /*37f0*/  FMUL R31, R31, R56 ;  /* 0x000000381f1f7220 */ /* 0x000fe20000400000 */
[----:B------:R-:W-:Y:S01]  /*3800*/  ISETP.GT.AND P4, PT, R0, 0x8, P0 ;  /* 0x000000080000780c */ /* 0x000fe20000784270 */
[----:B------:R-:W-:Y:S01]  /*3810*/  @P3 STG.E.U16 desc[UR36][R4.64+0x2], R25 ;  /* 0x0000021904003986 */ /* 0x000fe2000c101524 */
[----:B------:R-:W-:Y:S01]  /*3820*/  LEA R6, P3, R74, R4, 0x4 ;  /* 0x000000044a067211 */ /* 0x000fe200078620ff */
[-C--:B------:R-:W-:Y:S01]  /*3830*/  FMUL R32, R32, R56.reuse ;  /* 0x0000003820207220 */ /* 0x080fe20000400000 */
[C---:B------:R-:W-:Y:S01]  /*3840*/  ISETP.GT.AND P2, PT, R0.reuse, 0x8, P2 ;  /* 0x000000080000780c */ /* 0x040fe20001744270 */
[-C--:B------:R-:W-:Y:S01]  /*3850*/  FMUL R33, R33, R56.reuse ;  /* 0x0000003821217220 */ /* 0x080fe20000400000 */
[----:B------:R-:W-:Y:S01]  /*3860*/  ISETP.GT.AND P0, PT, R3, 0x9, PT ;  /* 0x000000090300780c */ /* 0x000fe20003f04270 */
[----:B------:R-:W-:Y:S01]  /*3870*/  IMAD.X R7, R75, 0x1, R5, P3 ;  /* 0x000000014b077824 */ /* 0x000fe200018e0605 */
[----:B------:R-:W-:Y:S01]  /*3880*/  ISETP.GT.AND P5, PT, R0, RZ, P1 ;  /* 0x000000ff0000720c */ /* 0x000fe20000fa4270 */
[-C--:B------:R-:W-:Y:S01]  /*3890*/  FMUL R34, R34, R56.reuse ;  /* 0x0000003822227220 */ /* 0x080fe20000400000 */
[----:B------:R-:W-:Y:S01]  /*38a0*/  ISETP.GT.AND P3, PT, R0, RZ, P0 ;  /* 0x000000ff0000720c */ /* 0x000fe20000764270 */
[----:B------:R-:W-:Y:S01]  /*38b0*/  FMUL R35, R35, R56 ;  /* 0x0000003823237220 */ /* 0x000fe20000400000 */
[----:B------:R-:W-:Y:S01]  /*38c0*/  F2FP.BF16.F32.PACK_AB R26, RZ, R26 ;  /* 0x0000001aff1a723e */ /* 0x000fe200000010ff */
[-C--:B------:R-:W-:Y:S01]  /*38d0*/  FMUL R36, R36, R56.reuse ;  /* 0x0000003824247220 */ /* 0x080fe20000400000 */
[----:B------:R-:W-:Y:S01]  /*38e0*/  F2FP.BF16.F32.PACK_AB R27, RZ, R27 ;  /* 0x0000001bff1b723e */ /* 0x000fe200000010ff */
[----:B------:R-:W-:Y:S01]  /*38f0*/  FMUL R37, R37, R56 ;  /* 0x0000003825257220 */ /* 0x000fe20000400000 */
[----:B------:R-:W-:Y:S01]  /*3900*/  F2FP.BF16.F32.PACK_AB R28, RZ, R28 ;  /* 0x0000001cff1c723e */ /* 0x000fe200000010ff */
[----:B------:R-:W-:Y:S01]  /*3910*/  @P2 STG.E.U16 desc[UR36][R6.64], R26 ;  /* 0x0000001a06002986 */ /* 0x000fe2000c101524 */
[----:B------:R-:W-:Y:S01]  /*3920*/  F2FP.BF16.F32.PACK_AB R29, RZ, R29 ;  /* 0x0000001dff1d723e */ /* 0x000fe200000010ff */
[-C--:B------:R-:W-:Y:S01]  /*3930*/  FMUL R38, R38, R56.reuse ;  /* 0x0000003826267220 */ /* 0x080fe20000400000 */
[C---:B------:R-:W-:Y:S01]  /*3940*/  ISETP.GT.AND P2, PT, R0.reuse, 0x8, P1 ;  /* 0x000000080000780c */ /* 0x040fe20000f44270 */
[----:B------:R-:W-:Y:S01]  /*3950*/  @P4 STG.E.U16 desc[UR36][R6.64+0x2], R27 ;  /* 0x0000021b06004986 */ /* 0x000fe2000c101524 */
[----:B------:R-:W-:Y:S01]  /*3960*/  ISETP.GT.AND P1, PT, R3, 0x10, PT ;  /* 0x000000100300780c */ /* 0x000fe20003f24270 */
[----:B------:R-:W-:Y:S01]  /*3970*/  FMUL R39, R39, R56 ;  /* 0x0000003827277220 */ /* 0x000fe20000400000 */
[----:B------:R-:W-:Y:S01]  /*3980*/  F2FP.BF16.F32.PACK_AB R30, RZ, R30 ;  /* 0x0000001eff1e723e */ /* 0x000fe200000010ff */
[----:B------:R-:W-:Y:S01]  /*3990*/  @P5 STG.E.U16 desc[UR36][R4.64+0x10], R28 ;  /* 0x0000101c04005986 */ /* 0x000fe2000c101524 */
[----:B------:R-:W-:Y:S01]  /*39a0*/  ISETP.GT.AND P4, PT, R0, RZ, P1 ;  /* 0x000000ff0000720c */ /* 0x000fe20000f84270 */
[-C--:B------:R-:W-:Y:S01]  /*39b0*/  FMUL R40, R40, R56.reuse ;  /* 0x0000003828287220 */ /* 0x080fe20000400000 */
[----:B------:R-:W-:Y:S01]  /*39c0*/  F2FP.BF16.F32.PACK_AB R31, RZ, R31 ;  /* 0x0000001fff1f723e */ /* 0x000fe200000010ff */
[----:B------:R-:W-:Y:S01]  /*39d0*/  @P3 STG.E.U16 desc[UR36][R4.64+0x12], R29 ;  /* 0x0000121d04003986 */ /* 0x000fe2000c101524 */
[----:B------:R-:W-:Y:S01]  /*39e0*/  ISETP.GT.AND P3, PT, R0, 0x8, P0 ;  /* 0x000000080000780c */ /* 0x000fe20000764270 */
[----:B------:R-:W-:Y:S01]  /*39f0*/  FMUL R41, R41, R56 ;  /* 0x0000003829297220 */ /* 0x000fe20000400000 */
[----:B------:R-:W-:Y:S01]  /*3a00*/  ISETP.GT.AND P0, PT, R3, 0x11, PT ;  /* 0x000000110300780c */ /* 0x000fe20003f04270 */
[----:B------:R-:W-:Y:S01]  /*3a10*/  @P2 STG.E.U16 desc[UR36][R6.64+0x10], R30 ;  /* 0x0000101e06002986 */ /* 0x000fe2000c101524 */
[----:B------:R-:W-:Y:S01]  /*3a20*/  F2FP.BF16.F32.PACK_AB R32, RZ, R32 ;  /* 0x00000020ff20723e */ /* 0x000fe200000010ff */
[-C--:B------:R-:W-:Y:S01]  /*3a30*/  FMUL R42, R42, R56.reuse ;  /* 0x000000382a2a7220 */ /* 0x080fe20000400000 */
[C---:B------:R-:W-:Y:S01]  /*3a40*/  ISETP.GT.AND P5, PT, R0.reuse, RZ, P0 ;  /* 0x000000ff0000720c */ /* 0x040fe200007a4270 */
[-C--:B------:R-:W-:Y:S01]  /*3a50*/  FMUL R43, R43, R56.reuse ;  /* 0x000000382b2b7220 */ /* 0x080fe20000400000 */
[----:B------:R-:W-:Y:S01]  /*3a60*/  ISETP.GT.AND P2, PT, R0, 0x8, P1 ;  /* 0x000000080000780c */ /* 0x000fe20000f44270 */
[-C--:B------:R-:W-:Y:S01]  /*3a70*/  FMUL R44, R44, R56.reuse ;  /* 0x000000382c2c7220 */ /* 0x080fe20000400000 */
[----:B------:R-:W-:Y:S01]  /*3a80*/  ISETP.GT.AND P1, PT, R3, 0x18, PT ;  /* 0x000000180300780c */ /* 0x000fe20003f24270 */
[-C--:B------:R-:W-:Y:S01]  /*3a90*/  FMUL R45, R45, R56.reuse ;  /* 0x000000382d2d7220 */ /* 0x080fe20000400000 */
[----:B------:R-:W-:Y:S01]  /*3aa0*/  F2FP.BF16.F32.PACK_AB R33, RZ, R33 ;  /* 0x00000021ff21723e */ /* 0x000fe200000010ff */
[----:B------:R-:W-:Y:S01]  /*3ab0*/  @P3 STG.E.U16 desc[UR36][R6.64+0x12], R31 ;  /* 0x0000121f06003986 */ /* 0x000fe2000c101524 */
[----:B------:R-:W-:Y:S01]  /*3ac0*/  ISETP.GT.AND P3, PT, R0, 0x8, P0 ;  /* 0x000000080000780c */ /* 0x000fe20000764270 */
[-C--:B------:R-:W-:Y:S01]  /*3ad0*/  FMUL R46, R46, R56.reuse ;  /* 0x000000382e2e7220 */ /* 0x080fe20000400000 */
[----:B------:R-:W-:Y:S01]  /*3ae0*/  ISETP.GT.AND P0, PT, R3, 0x19, PT ;  /* 0x000000190300780c */ /* 0x000fe20003f04270 */
[----:B------:R-:W-:Y:S01]  /*3af0*/  @P4 STG.E.U16 desc[UR36][R4.64+0x20], R32 ;  /* 0x0000202004004986 */ /* 0x000fe2000c101524 */
[C---:B------:R-:W-:Y:S01]  /*3b00*/  ISETP.GT.AND P4, PT, R0.reuse, RZ, P1 ;  /* 0x000000ff0000720c */ /* 0x040fe20000f84270 */
[----:B------:R-:W-:Y:S01]  /*3b10*/  FMUL R47, R47, R56 ;  /* 0x000000382f2f7220 */ /* 0x000fe20000400000 */
[----:B------:R-:W-:Y:S01]  /*3b20*/  F2FP.BF16.F32.PACK_AB R34, RZ, R34 ;  /* 0x00000022ff22723e */ /* 0x000fe200000010ff */
[----:B------:R-:W-:Y:S01]  /*3b30*/  @P5 STG.E.U16 desc[UR36][R4.64+0x22], R33 ;  /* 0x0000222104005986 */ /* 0x000fe2000c101524 */
[----:B------:R-:W-:Y:S01]  /*3b40*/  ISETP.GT.AND P5, PT, R0, RZ, P0 ;  /* 0x000000ff0000720c */ /* 0x000fe200007a4270 */
[----:B------:R-:W-:Y:S01]  /*3b50*/  FMUL R48, R48, R56 ;  /* 0x0000003830307220 */ /* 0x000fe20000400000 */
[----:B------:R-:W-:Y:S01]  /*3b60*/  F2FP.BF16.F32.PACK_AB R35, RZ, R35 ;  /* 0x00000023ff23723e */ /* 0x000fe200000010ff */
[----:B------:R-:W-:Y:S01]  /*3b70*/  @P2 STG.E.U16 desc[UR36][R6.64+0x20], R34 ;  /* 0x0000202206002986 */ /* 0x000fe2000c101524 */
[----:B------:R-:W-:Y:S01]  /*3b80*/  F2FP.BF16.F32.PACK_AB R36, RZ, R36 ;  /* 0x00000024ff24723e */ /* 0x000fe200000010ff */
[-C--:B------:R-:W-:Y:S01]  /*3b90*/  FMUL R49, R49, R56.reuse ;  /* 0x0000003831317220 */ /* 0x080fe20000400000 */
[----:B------:R-:W-:Y:S01]  /*3ba0*/  ISETP.GT.AND P2, PT, R0, 0x8, P1 ;  /* 0x000000080000780c */ /* 0x000fe20000f44270 */
[----:B------:R-:W-:Y:S01]  /*3bb0*/  @P3 STG.E.U16 desc[UR36][R6.64+0x22], R35 ;  /* 0x0000222306003986 */ /* 0x000fe2000c101524 */
[----:B------:R-:W-:Y:S01]  /*3bc0*/  ISETP.GT.AND P1, PT, R3, 0x20, PT ;  /* 0x000000200300780c */ /* 0x000fe20003f24270 */
[-C--:B------:R-:W-:Y:S01]  /*3bd0*/  FMUL R50, R50, R56.reuse ;  /* 0x0000003832327220 */ /* 0x080fe20000400000 */
[----:B------:R-:W-:Y:S01]  /*3be0*/  F2FP.BF16.F32.PACK_AB R37, RZ, R37 ;  /* 0x00000025ff25723e */ /* 0x000fe200000010ff */
[----:B------:R-:W-:Y:S01]  /*3bf0*/  @P4 STG.E.U16 desc[UR36][R4.64+0x30], R36 ;  /* 0x0000302404004986 */ /* 0x000fe2000c101524 */
[C---:B------:R-:W-:Y:S01]  /*3c00*/  ISETP.GT.AND P3, PT, R0.reuse, 0x8, P0 ;  /* 0x000000080000780c */ /* 0x040fe20000764270 */
[-C--:B------:R-:W-:Y:S01]  /*3c10*/  FMUL R51, R51, R56.reuse ;  /* 0x0000003833337220 */ /* 0x080fe20000400000 */
[----:B------:R-:W-:Y:S01]  /*3c20*/  ISETP.GT.AND P0, PT, R3, 0x21, PT ;  /* 0x000000210300780c */ /* 0x000fe20003f04270 */
[----:B------:R-:W-:Y:S01]  /*3c30*/  @P5 STG.E.U16 desc[UR36][R4.64+0x32], R37 ;  /* 0x0000322504005986 */ /* 0x000fe2000c101524 */
        /* <DEDUP_REMOVED lines=10> */
[----:B------:R-:W-:-:S02]  /*3ce0*/  F2FP.BF16.F32.PACK_AB R41, RZ, R41 ;  /* 0x00000029ff29723e */ /* 0x000fc400000010ff */
[C---:B------:R-:W-:Y:S01]  /*3cf0*/  ISETP.GT.AND P1, PT, R0.reuse, 0x8, P1 ;  /* 0x000000080000780c */ /* 0x040fe20000f24270 */
[----:B------:R-:W-:Y:S01]  /*3d00*/  @P3 STG.E.U16 desc[UR36][R6.64+0x32], R39 ;  /* 0x0000322706003986 */ /* 0x000fe2000c101524 */
[C---:B------:R-:W-:Y:S02]  /*3d10*/  ISETP.GT.AND P2, PT, R0.reuse, 0x8, P0 ;  /* 0x000000080000780c */ /* 0x040fe40000744270 */
[C---:B------:R-:W-:Y:S01]  /*3d20*/  ISETP.GT.AND P0, PT, R3.reuse, 0x29, PT ;  /* 0x000000290300780c */ /* 0x040fe20003f04270 */
[----:B------:R-:W-:Y:S01]  /*3d30*/  @P4 STG.E.U16 desc[UR36][R4.64+0x40], R40 ;  /* 0x0000402804004986 */ /* 0x000fe2000c101524 */
[----:B------:R-:W-:Y:S02]  /*3d40*/  ISETP.GT.AND P4, PT, R3, 0x28, PT ;  /* 0x000000280300780c */ /* 0x000fe40003f84270 */
[----:B------:R-:W-:Y:S01]  /*3d50*/  F2FP.BF16.F32.PACK_AB R42, RZ, R42 ;  /* 0x0000002aff2a723e */ /* 0x000fe200000010ff */
[----:B------:R-:W-:Y:S01]  /*3d60*/  @P5 STG.E.U16 desc[UR36][R4.64+0x42], R41 ;  /* 0x0000422904005986 */ /* 0x000fe2000c101524 */
[----:B------:R-:W-:-:S02]  /*3d70*/  ISETP.GT.AND P5, PT, R0, RZ, P4 ;  /* 0x000000ff0000720c */ /* 0x000fc400027a4270 */
[C---:B------:R-:W-:Y:S01]  /*3d80*/  ISETP.GT.AND P3, PT, R0.reuse, RZ, P0 ;  /* 0x000000ff0000720c */ /* 0x040fe20000764270 */
[----:B------:R-:W-:Y:S01]  /*3d90*/  @P1 STG.E.U16 desc[UR36][R6.64+0x40], R42 ;  /* 0x0000402a06001986 */ /* 0x000fe2000c101524 */
[----:B------:R-:W-:Y:S02]  /*3da0*/  F2FP.BF16.F32.PACK_AB R43, RZ, R43 ;  /* 0x0000002bff2b723e */ /* 0x000fe400000010ff */
[----:B------:R-:W-:Y:S02]  /*3db0*/  F2FP.BF16.F32.PACK_AB R44, RZ, R44 ;  /* 0x0000002cff2c723e */ /* 0x000fe400000010ff */
[C---:B------:R-:W-:Y:S01]  /*3dc0*/  ISETP.GT.AND P4, PT, R0.reuse, 0x8, P4 ;  /* 0x000000080000780c */ /* 0x040fe20002784270 */
[----:B------:R-:W-:Y:S01]  /*3dd0*/  @P2 STG.E.U16 desc[UR36][R6.64+0x42], R43 ;  /* 0x0000422b06002986 */ /* 0x000fe2000c101524 */
[----:B------:R-:W-:Y:S02]  /*3de0*/  F2FP.BF16.F32.PACK_AB R45, RZ, R45 ;  /* 0x0000002dff2d723e */ /* 0x000fe400000010ff */
[----:B------:R-:W-:Y:S01]  /*3df0*/  ISETP.GT.AND P2, PT, R3, 0x31, PT ;  /* 0x000000310300780c */ /* 0x000fe20003f44270 */
[----:B------:R-:W-:Y:S01]  /*3e00*/  @P5 STG.E.U16 desc[UR36][R4.64+0x50], R44 ;  /* 0x0000502c04005986 */ /* 0x000fe2000c101524 */
[----:B------:R-:W-:-:S02]  /*3e10*/  ISETP.GT.AND P5, PT, R0, 0x8, P0 ;  /* 0x000000080000780c */ /* 0x000fc400007a4270 */
[C---:B------:R-:W-:Y:S01]  /*3e20*/  ISETP.GT.AND P1, PT, R3.reuse, 0x38, PT ;  /* 0x000000380300780c */ /* 0x040fe20003f24270 */
[----:B------:R-:W-:Y:S01]  /*3e30*/  @P3 STG.E.U16 desc[UR36][R4.64+0x52], R45 ;  /* 0x0000522d04003986 */ /* 0x000fe2000c101524 */
[C---:B------:R-:W-:Y:S02]  /*3e40*/  ISETP.GT.AND P3, PT, R3.reuse, 0x30, PT ;  /* 0x000000300300780c */ /* 0x040fe40003f64270 */
[----:B------:R-:W-:Y:S01]  /*3e50*/  ISETP.GT.AND P0, PT, R3, 0x39, PT ;  /* 0x000000390300780c */ /* 0x000fe20003f04270 */
[----:B------:R-:W-:Y:S01]  /*3e60*/  @P4 IMAD.MOV.U32 R2, RZ, RZ, R6 ;  /* 0x000000ffff024224 */ /* 0x000fe200078e0006 */
[----:B------:R-:W-:Y:S01]  /*3e70*/  F2FP.BF16.F32.PACK_AB R46, RZ, R46 ;  /* 0x0000002eff2e723e */ /* 0x000fe200000010ff */
[----:B------:R-:W-:Y:S01]  /*3e80*/  @P4 IMAD.MOV.U32 R3, RZ, RZ, R7 ;  /* 0x000000ffff034224 */ /* 0x000fe200078e0007 */
[----:B------:R-:W-:Y:S02]  /*3e90*/  F2FP.BF16.F32.PACK_AB R47, RZ, R47 ;  /* 0x0000002fff2f723e */ /* 0x000fe400000010ff */
[----:B------:R-:W-:-:S02]  /*3ea0*/  F2FP.BF16.F32.PACK_AB R48, RZ, R48 ;  /* 0x00000030ff30723e */ /* 0x000fc400000010ff */
[----:B------:R1:W-:Y:S01]  /*3eb0*/  @P4 STG.E.U16 desc[UR36][R2.64+0x50], R46 ;  /* 0x0000502e02004986 */ /* 0x0003e2000c101524 */
[C---:B------:R-:W-:Y:S02]  /*3ec0*/  ISETP.GT.AND P4, PT, R0.reuse, RZ, P2 ;  /* 0x000000ff0000720c */ /* 0x040fe40001784270 */
[----:B------:R-:W-:Y:S02]  /*3ed0*/  F2FP.BF16.F32.PACK_AB R49, RZ, R49 ;  /* 0x00000031ff31723e */ /* 0x000fe400000010ff */
[----:B------:R-:W-:Y:S02]  /*3ee0*/  ISETP.GT.AND P2, PT, R0, 0x8, P2 ;  /* 0x000000080000780c */ /* 0x000fe40001744270 */
[----:B------:R-:W-:Y:S02]  /*3ef0*/  F2FP.BF16.F32.PACK_AB R50, RZ, R50 ;  /* 0x00000032ff32723e */ /* 0x000fe400000010ff */
[----:B------:R-:W-:Y:S02]  /*3f00*/  F2FP.BF16.F32.PACK_AB R51, RZ, R51 ;  /* 0x00000033ff33723e */ /* 0x000fe400000010ff */
[----:B------:R-:W-:Y:S01]  /*3f10*/  F2FP.BF16.F32.PACK_AB R52, RZ, R52 ;  /* 0x00000034ff34723e */ /* 0x000fe200000010ff */
[----:B-1----:R-:W-:Y:S01]  /*3f20*/  @P5 IMAD.MOV.U32 R2, RZ, RZ, R6 ;  /* 0x000000ffff025224 */ /* 0x002fe200078e0006 */
[----:B------:R-:W-:Y:S01]  /*3f30*/  F2FP.BF16.F32.PACK_AB R53, RZ, R53 ;  /* 0x00000035ff35723e */ /* 0x000fe200000010ff */
[----:B------:R-:W-:Y:S01]  /*3f40*/  @P5 IMAD.MOV.U32 R3, RZ, RZ, R7 ;  /* 0x000000ffff035224 */ /* 0x000fe200078e0007 */
[----:B------:R-:W-:-:S02]  /*3f50*/  F2FP.BF16.F32.PACK_AB R54, RZ, R54 ;  /* 0x00000036ff36723e */ /* 0x000fc400000010ff */
[----:B------:R-:W-:Y:S02]  /*3f60*/  F2FP.BF16.F32.PACK_AB R55, RZ, R55 ;  /* 0x00000037ff37723e */ /* 0x000fe400000010ff */
[----:B------:R1:W-:Y:S01]  /*3f70*/  @P5 STG.E.U16 desc[UR36][R2.64+0x52], R47 ;  /* 0x0000522f02005986 */ /* 0x0003e2000c101524 */
[C---:B------:R-:W-:Y:S02]  /*3f80*/  ISETP.GT.AND P5, PT, R0.reuse, RZ, P3 ;  /* 0x000000ff0000720c */ /* 0x040fe40001fa4270 */
[----:B------:R-:W-:-:S11]  /*3f90*/  ISETP.GT.AND P3, PT, R0, 0x8, P3 ;  /* 0x000000080000780c */ /* 0x000fd60001f64270 */
[----:B-1----:R-:W-:Y:S02]  /*3fa0*/  @P5 IMAD.MOV.U32 R2, RZ, RZ, R4 ;  /* 0x000000ffff025224 */ /* 0x002fe400078e0004 */
[----:B------:R-:W-:-:S05]  /*3fb0*/  @P5 IMAD.MOV.U32 R3, RZ, RZ, R5 ;  /* 0x000000ffff035224 */ /* 0x000fca00078e0005 */
[----:B------:R1:W-:Y:S01]  /*3fc0*/  @P5 STG.E.U16 desc[UR36][R2.64+0x60], R48 ;  /* 0x0000603002005986 */ /* 0x0003e2000c101524 */
[C---:B------:R-:W-:Y:S02]  /*3fd0*/  ISETP.GT.AND P5, PT, R0.reuse, RZ, P0 ;  /* 0x000000ff0000720c */ /* 0x040fe400007a4270 */
[----:B------:R-:W-:Y:S01]  /*3fe0*/  ISETP.GT.AND P0, PT, R0, 0x8, P0 ;  /* 0x000000080000780c */ /* 0x000fe20000704270 */
[----:B-1----:R-:W-:Y:S02]  /*3ff0*/  @P4 IMAD.MOV.U32 R2, RZ, RZ, R4 ;  /* 0x000000ffff024224 */ /* 0x002fe400078e0004 */
[----:B------:R-:W-:-:S05]  /*4000*/  @P4 IMAD.MOV.U32 R3, RZ, RZ, R5 ;  /* 0x000000ffff034224 */ /* 0x000fca00078e0005 */
[----:B------:R1:W-:Y:S01]  /*4010*/  @P4 STG.E.U16 desc[UR36][R2.64+0x62], R49 ;  /* 0x0000623102004986 */ /* 0x0003e2000c101524 */
[C---:B------:R-:W-:Y:S02]  /*4020*/  ISETP.GT.AND P4, PT, R0.reuse, RZ, P1 ;  /* 0x000000ff0000720c */ /* 0x040fe40000f84270 */
[----:B------:R-:W-:Y:S01]  /*4030*/  ISETP.GT.AND P1, PT, R0, 0x8, P1 ;  /* 0x000000080000780c */ /* 0x000fe20000f24270 */
[----:B-1----:R-:W-:Y:S02]  /*4040*/  @P3 IMAD.MOV.U32 R2, RZ, RZ, R6 ;  /* 0x000000ffff023224 */ /* 0x002fe400078e0006 */
[----:B------:R-:W-:-:S05]  /*4050*/  @P3 IMAD.MOV.U32 R3, RZ, RZ, R7 ;  /* 0x000000ffff033224 */ /* 0x000fca00078e0007 */
[----:B------:R1:W-:Y:S02]  /*4060*/  @P3 STG.E.U16 desc[UR36][R2.64+0x60], R50 ;  /* 0x0000603202003986 */ /* 0x0003e4000c101524 */
[----:B-1----:R-:W-:Y:S02]  /*4070*/  @P2 IMAD.MOV.U32 R2, RZ, RZ, R6 ;  /* 0x000000ffff022224 */ /* 0x002fe400078e0006 */
[----:B------:R-:W-:-:S05]  /*4080*/  @P2 IMAD.MOV.U32 R3, RZ, RZ, R7 ;  /* 0x000000ffff032224 */ /* 0x000fca00078e0007 */
[----:B------:R1:W-:Y:S02]  /*4090*/  @P2 STG.E.U16 desc[UR36][R2.64+0x62], R51 ;  /* 0x0000623302002986 */ /* 0x0003e4000c101524 */
[----:B-1----:R-:W-:Y:S02]  /*40a0*/  @P4 IMAD.MOV.U32 R2, RZ, RZ, R4 ;  /* 0x000000ffff024224 */ /* 0x002fe400078e0004 */
[----:B------:R-:W-:-:S05]  /*40b0*/  @P4 IMAD.MOV.U32 R3, RZ, RZ, R5 ;  /* 0x000000ffff034224 */ /* 0x000fca00078e0005 */
[----:B------:R1:W-:Y:S04]  /*40c0*/  @P4 STG.E.U16 desc[UR36][R2.64+0x70], R52 ;  /* 0x0000703402004986 */ /* 0x0003e8000c101524 */
[----:B------:R2:W-:Y:S01]  /*40d0*/  @P5 STG.E.U16 desc[UR36][R4.64+0x72], R53 ;  /* 0x0000723504005986 */ /* 0x0005e2000c101524 */
[----:B-1----:R-:W-:Y:S02]  /*40e0*/  @P1 IMAD.MOV.U32 R2, RZ, RZ, R6 ;  /* 0x000000ffff021224 */ /* 0x002fe400078e0006 */
[----:B------:R-:W-:-:S05]  /*40f0*/  @P1 IMAD.MOV.U32 R3, RZ, RZ, R7 ;  /* 0x000000ffff031224 */ /* 0x000fca00078e0007 */
[----:B------:R2:W-:Y:S04]  /*4100*/  @P1 STG.E.U16 desc[UR36][R2.64+0x70], R54 ;  /* 0x0000703602001986 */ /* 0x0005e8000c101524 */
[----:B------:R2:W-:Y:S02]  /*4110*/  @P0 STG.E.U16 desc[UR36][R6.64+0x72], R55 ;  /* 0x0000723706000986 */ /* 0x0005e4000c101524 */
.L_x_94:
[----:B------:R-:W-:Y:S05]  /*4120*/  BSYNC B0 ;  /* 0x0000000000007941 */ /* 0x000fea0003800000 */
.L_x_32:
[----:B0-2---:R-:W2:Y:S01]  /*4130*/  LDL.64 R2, [R1] ;  /* 0x0000000001027983 */ /* 0x005ea20000100a00 */
[----:B------:R-:W-:Y:S01]  /*4140*/  ULDC.64 UR4, c[0x0][0x650] ;  /* 0x0001940000047ab9 */ /* 0x000fe20000000a00 */
[----:B------:R0:W-:Y:S01]  /*4150*/  SYNCS.ARRIVE.TRANS64.A1T0 RZ, [R64+UR47], RZ ;  /* 0x000000ff40ff79a7 */ /* 0x0001e2000810002f */
[----:B------:R-:W-:Y:S01]  /*4160*/  PRMT R0, RZ, 0x7610, R0 ;  /* 0x00007610ff007816 */ /* 0x000fe20000000000 */
[----:B-----5:R-:W-:Y:S02]  /*4170*/  IMAD.MOV.U32 R19, RZ, RZ, -0x1 ;  /* 0xffffffffff137424 */ /* 0x020fe400078e00ff */
[----:B------:R-:W-:Y:S01]  /*4180*/  IMAD.MOV.U32 R22, RZ, RZ, -0x1 ;  /* 0xffffffffff167424 */ /* 0x000fe200078e00ff */
[----:B--2---:R-:W-:-:S04]  /*4190*/  LEA R18, P0, R2, R18, 0x1 ;  /* 0x0000001202127211 */ /* 0x004fc800078008ff */
[----:B------:R-:W-:Y:S01]  /*41a0*/  LEA.HI.X R17, R2, R17, R23, 0x1, P0 ;  /* 0x0000001102117211 */ /* 0x000fe200000f0c17 */
[----:B------:R-:W-:Y:S01]  /*41b0*/  IMAD.MOV.U32 R2, RZ, RZ, -0x1 ;  /* 0xffffffffff027424 */ /* 0x000fe200078e00ff */
[----:B------:R-:W-:-:S04]  /*41c0*/  ISETP.GE.U32.AND P0, PT, R18, UR4, PT ;  /* 0x0000000412007c0c */ /* 0x000fc8000bf06070 */
[----:B------:R-:W-:-:S13]  /*41d0*/  ISETP.GE.U32.AND.EX P0, PT, R17, UR5, PT, P0 ;  /* 0x0000000511007c0c */ /* 0x000fda000bf06100 */
[----:B0-----:R-:W-:Y:S05]  /*41e0*/  @P0 BRA `(.L_x_95) ;  /* 0x0000000400700947 */ /* 0x001fea0003800000 */
[----:B-1----:R-:W0:Y:S01]  /*41f0*/  S2R R10, SR_CTAID.X ;  /* 0x00000000000a7919 */ /* 0x002e220000002500 */
[----:B---34-:R-:W1:Y:S01]  /*4200*/  LDC.64 R8, c[0x0][0x628] ;  /* 0x00018a00ff087b82 */ /* 0x018e620000000a00 */
[----:B------:R-:W-:Y:S01]  /*4210*/  ULDC UR4, c[0x0][0x150] ;  /* 0x0000540000047ab9 */ /* 0x000fe20000000800 */
[----:B------:R-:W-:Y:S01]  /*4220*/  IMAD.MOV.U32 R6, RZ, RZ, R18 ;  /* 0x000000ffff067224 */ /* 0x000fe200078e0012 */
[----:B------:R-:W2:Y:S01]  /*4230*/  S2R R20, SR_CTAID.Y ;  /* 0x0000000000147919 */ /* 0x000ea20000002600 */
[----:B------:R-:W-:-:S04]  /*4240*/  IMAD.MOV.U32 R7, RZ, RZ, R17 ;  /* 0x000000ffff077224 */ /* 0x000fc800078e0011 */
[----:B------:R-:W3:Y:S08]  /*4250*/  LDC R15, c[0x0][0x144] ;  /* 0x00005100ff0f7b82 */ /* 0x000ef00000000800 */
[----:B------:R-:W4:Y:S08]  /*4260*/  LDC R0, c[0x0][0x630] ;  /* 0x00018c00ff007b82 */ /* 0x000f300000000800 */
[----:B------:R-:W2:Y:S01]  /*4270*/  LDC.64 R12, c[0x0][0x620] ;  /* 0x00018800ff0c7b82 */ /* 0x000ea20000000a00 */
[----:B-1----:R-:W-:-:S04]  /*4280*/  ISETP.NE.U32.AND P0, PT, R8, RZ, PT ;  /* 0x000000ff0800720c */ /* 0x002fc80003f05070 */
[----:B------:R-:W-:Y:S02]  /*4290*/  ISETP.NE.AND.EX P0, PT, R9, RZ, PT, P0 ;  /* 0x000000ff0900720c */ /* 0x000fe40003f05300 */
[----:B0-----:R-:W-:-:S05]  /*42a0*/  I2FP.F32.U32 R2, R10 ;  /* 0x0000000a00027245 */ /* 0x001fca0000201000 */
[----:B------:R-:W-:-:S04]  /*42b0*/  FMUL R2, R2, UR4 ;  /* 0x0000000402027c20 */ /* 0x000fc80008400000 */
[----:B------:R0:W1:Y:S02]  /*42c0*/  F2I.U32.TRUNC.NTZ R14, R2 ;  /* 0x00000002000e7305 */ /* 0x000064000020f000 */
[----:B---34-:R-:W-:Y:S05]  /*42d0*/  @!P0 BRA `(.L_x_96) ;  /* 0x0000000000288947 */ /* 0x018fea0003800000 */
[----:B------:R-:W3:Y:S02]  /*42e0*/  LDC R3, c[0x0][0x634] ;  /* 0x00018d00ff037b82 */ /* 0x000ee40000000800 */
[----:B---3--:R-:W-:-:S05]  /*42f0*/  IADD3 R7, P0, R18, R3, RZ ;  /* 0x0000000312077210 */ /* 0x008fca0007f1e0ff */
[----:B------:R-:W-:-:S04]  /*4300*/  IMAD.X R11, RZ, RZ, R17, P0 ;  /* 0x000000ffff0b7224 */ /* 0x000fc800000e0611 */
[----:B0-----:R-:W-:-:S04]  /*4310*/  IMAD.WIDE.U32 R2, R11, R8, RZ ;  /* 0x000000080b027225 */ /* 0x001fc800078e00ff */
[----:B------:R-:W-:-:S04]  /*4320*/  IMAD.WIDE.U32 R4, P0, R7, R9, R2 ;  /* 0x0000000907047225 */ /* 0x000fc80007800002 */
[----:B------:R-:W-:-:S04]  /*4330*/  IMAD.WIDE.U32 R2, R7, R8, RZ ;  /* 0x0000000807027225 */ /* 0x000fc800078e00ff */
[----:B------:R-:W-:Y:S01]  /*4340*/  IMAD.X R7, RZ, RZ, RZ, P0 ;  /* 0x000000ffff077224 */ /* 0x000fe200000e06ff */
[----:B------:R-:W-:Y:S01]  /*4350*/  IADD3 RZ, P0, R3, R4, RZ ;  /* 0x0000000403ff7210 */ /* 0x000fe20007f1e0ff */
[----:B------:R-:W-:-:S04]  /*4360*/  IMAD.MOV.U32 R6, RZ, RZ, R5 ;  /* 0x000000ffff067224 */ /* 0x000fc800078e0005 */
[----:B------:R-:W-:-:S08]  /*4370*/  IMAD.WIDE.U32.X R6, R11, R9, R6, P0 ;  /* 0x000000090b067225 */ /* 0x000fd000000e0406 */
.L_x_96:
[----:B------:R-:W3:Y:S01]  /*4380*/  LDC.64 R26, c[0x0][0x640] ;  /* 0x00019000ff1a7b82 */ /* 0x000ee20000000a00 */
[-C--:B------:R-:W-:Y:S01]  /*4390*/  SHF.R.U64 R11, R6, R0.reuse, R7 ;  /* 0x00000000060b7219 */ /* 0x080fe20000001207 */
[----:B------:R-:W-:Y:S01]  /*43a0*/  IMAD.MOV.U32 R19, RZ, RZ, R17 ;  /* 0x000000ffff137224 */ /* 0x000fe200078e0011 */
[----:B------:R-:W-:Y:S01]  /*43b0*/  SHF.R.U32.HI R0, RZ, R0, R7 ;  /* 0x00000000ff007219 */ /* 0x000fe20000011607 */
[----:B-1----:R-:W-:Y:S01]  /*43c0*/  IMAD.MOV R14, RZ, RZ, -R14 ;  /* 0x000000ffff0e7224 */ /* 0x002fe200078e0a0e */
[----:B------:R-:W-:Y:S01]  /*43d0*/  IADD3 R5, P0, RZ, -R11, RZ ;  /* 0x8000000bff057210 */ /* 0x000fe20007f1e0ff */
[----:B------:R-:W-:Y:S01]  /*43e0*/  ULDC UR4, c[0x0][0x154] ;  /* 0x0000550000047ab9 */ /* 0x000fe20000000800 */
[----:B------:R-:W-:Y:S01]  /*43f0*/  IMAD.MOV.U32 R7, RZ, RZ, 0x1 ;  /* 0x00000001ff077424 */ /* 0x000fe200078e00ff */
[----:B------:R-:W1:Y:S01]  /*4400*/  LDC R4, c[0x0][0x618] ;  /* 0x00018600ff047b82 */ /* 0x000e620000000800 */
[----:B------:R-:W-:Y:S02]  /*4410*/  IMAD R22, R15, R14, R10 ;  /* 0x0000000e0f167224 */ /* 0x000fe400078e020a */
[----:B------:R-:W-:-:S04]  /*4420*/  IMAD.X R3, RZ, RZ, ~R0, P0 ;  /* 0x000000ffff037224 */ /* 0x000fc800000e0e00 */
[-C--:B--2---:R-:W-:Y:S01]  /*4430*/  IMAD R0, R3, R12.reuse, RZ ;  /* 0x0000000c03007224 */ /* 0x084fe200078e02ff */
[----:B------:R-:W2:Y:S01]  /*4440*/  LDC R6, c[0x0][0x608] ;  /* 0x00018200ff067b82 */ /* 0x000ea20000000800 */
[----:B0-----:R-:W-:-:S04]  /*4450*/  IMAD.WIDE.U32 R2, R5, R12, R18 ;  /* 0x0000000c05027225 */ /* 0x001fc800078e0012 */
[----:B------:R-:W-:Y:S01]  /*4460*/  IMAD R5, R5, R13, R0 ;  /* 0x0000000d05057224 */ /* 0x000fe200078e0200 */
[----:B------:R-:W-:Y:S02]  /*4470*/  I2FP.F32.U32 R0, R20 ;  /* 0x0000001400007245 */ /* 0x000fe40000201000 */
[----:B------:R-:W0:Y:S01]  /*4480*/  LDC R24, c[0x0][0x658] ;  /* 0x00019600ff187b82 */ /* 0x000e220000000800 */
[----:B------:R-:W-:Y:S01]  /*4490*/  IMAD.IADD R3, R3, 0x1, R5 ;  /* 0x0000000103037824 */ /* 0x000fe200078e0205 */
[----:B---3--:R-:W-:Y:S01]  /*44a0*/  ISETP.NE.U32.AND P0, PT, R26, RZ, PT ;  /* 0x000000ff1a00720c */ /* 0x008fe20003f05070 */
[----:B------:R-:W-:Y:S01]  /*44b0*/  FMUL R0, R0, UR4 ;  /* 0x0000000400007c20 */ /* 0x000fe20008400000 */
[----:B------:R-:W-:Y:S02]  /*44c0*/  IMAD.MOV.U32 R5, RZ, RZ, -0x1 ;  /* 0xffffffffff057424 */ /* 0x000fe400078e00ff */
[----:B------:R-:W-:Y:S01]  /*44d0*/  ISETP.NE.AND.EX P0, PT, R27, RZ, PT, P0 ;  /* 0x000000ff1b00720c */ /* 0x000fe20003f05300 */
[----:B------:R3:W4:Y:S01]  /*44e0*/  F2I.U32.TRUNC.NTZ R12, R0 ;  /* 0x00000000000c7305 */ /* 0x000722000020f000 */
[----:B------:R-:W3:Y:S01]  /*44f0*/  LDC R15, c[0x0][0x148] ;  /* 0x00005200ff0f7b82 */ /* 0x000ee20000000800 */
[----:B-1----:R-:W-:-:S02]  /*4500*/  SHF.R.U64 R10, R2, R4, R3 ;  /* 0x00000004020a7219 */ /* 0x002fc40000001203 */
[----:B------:R-:W-:-:S05]  /*4510*/  SHF.R.U32.HI R3, RZ, R4, R3 ;  /* 0x00000004ff037219 */ /* 0x000fca0000011603 */
[----:B------:R-:W1:Y:S01]  /*4520*/  LDC R14, c[0x0][0x600] ;  /* 0x00018000ff0e7b82 */ /* 0x000e620000000800 */
[-CC-:B--2---:R-:W-:Y:S02]  /*4530*/  SHF.R.U64 R8, R10, R6.reuse, R3.reuse ;  /* 0x000000060a087219 */ /* 0x184fe40000001203 */
[----:B------:R-:W-:-:S05]  /*4540*/  SHF.R.U32.HI R3, RZ, R6, R3 ;  /* 0x00000006ff037219 */ /* 0x000fca0000011603 */
[----:B------:R-:W2:Y:S01]  /*4550*/  LDC R21, c[0x0][0x648] ;  /* 0x00019200ff157b82 */ /* 0x000ea20000000800 */
[-CC-:B0-----:R-:W-:Y:S02]  /*4560*/  SHF.R.U64 R13, R8, R24.reuse, R3.reuse ;  /* 0x00000018080d7219 */ /* 0x181fe40000001203 */
[-C--:B------:R-:W-:Y:S02]  /*4570*/  SHF.L.U32 R5, R5, R24.reuse, RZ ;  /* 0x0000001805057219 */ /* 0x080fe400000006ff */
[-C--:B------:R-:W-:Y:S01]  /*4580*/  SHF.R.U32.HI R3, RZ, R24.reuse, R3 ;  /* 0x00000018ff037219 */ /* 0x080fe20000011603 */
[----:B------:R-:W-:Y:S01]  /*4590*/  IMAD.MOV.U32 R2, RZ, RZ, R13 ;  /* 0x000000ffff027224 */ /* 0x000fe200078e000d */
[----:B------:R-:W-:Y:S01]  /*45a0*/  SHF.L.U32 R24, R7, R24, RZ ;  /* 0x0000001807187219 */ /* 0x000fe200000006ff */
[----:B------:R-:W0:Y:S01]  /*45b0*/  LDC R25, c[0x0][0x638] ;  /* 0x00018e00ff197b82 */ /* 0x000e220000000800 */
[----:B------:R-:W-:-:S07]  /*45c0*/  LOP3.LUT R19, RZ, R5, RZ, 0x33, !PT ;  /* 0x00000005ff137212 */ /* 0x000fce00078e33ff */
[----:B------:R-:W0:Y:S01]  /*45d0*/  LDC R28, c[0x0][0x610] ;  /* 0x00018400ff1c7b82 */ /* 0x000e220000000800 */
[----:B----4-:R-:W-:Y:S05]  /*45e0*/  @!P0 BRA `(.L_x_97) ;  /* 0x0000000000288947 */ /* 0x010fea0003800000 */
[----:B---3--:R-:W3:Y:S02]  /*45f0*/  LDC R0, c[0x0][0x64c] ;  /* 0x00019300ff007b82 */ /* 0x008ee40000000800 */
[----:B---3--:R-:W-:-:S05]  /*4600*/  IADD3 R7, P0, R13, R0, RZ ;  /* 0x000000000d077210 */ /* 0x008fca0007f1e0ff */
        /* <DEDUP_REMOVED lines=8> */
.L_x_97:
[----:B------:R-:W4:Y:S01]  /*4690*/  LDC R4, c[0x0][0x65c] ;  /* 0x00019700ff047b82 */ /* 0x000f220000000800 */
[----:B--23--:R-:W-:Y:S01]  /*46a0*/  SHF.R.U64 R0, R2, R21, R3 ;  /* 0x0000001502007219 */ /* 0x00cfe20000001203 */
[----:B-1----:R-:W-:Y:S01]  /*46b0*/  VIADD R3, R14, 0xffffffff ;  /* 0xffffffff0e037836 */ /* 0x002fe20000000000 */
[----:B------:R-:W-:Y:S01]  /*46c0*/  LOP3.LUT R19, R8, R19, RZ, 0xc0, !PT ;  /* 0x0000001308137212 */ /* 0x000fe200078ec0ff */
[----:B------:R-:W-:Y:S02]  /*46d0*/  IMAD.MOV R12, RZ, RZ, -R12 ;  /* 0x000000ffff0c7224 */ /* 0x000fe400078e0a0c */
[----:B------:R-:W-:Y:S01]  /*46e0*/  IMAD.MOV R2, RZ, RZ, -R0 ;  /* 0x000000ffff027224 */ /* 0x000fe200078e0a00 */
[----:B------:R-:W-:Y:S01]  /*46f0*/  LOP3.LUT R3, R10, R3, RZ, 0xc0, !PT ;  /* 0x000000030a037212 */ /* 0x000fe200078ec0ff */
[----:B------:R-:W-:Y:S02]  /*4700*/  IMAD R19, R24, R0, R19 ;  /* 0x0000000018137224 */ /* 0x000fe400078e0213 */
[----:B0-----:R-:W-:-:S04]  /*4710*/  IMAD R0, R2, R25, R13 ;  /* 0x0000001902007224 */ /* 0x001fc800078e020d */
[----:B------:R-:W-:Y:S01]  /*4720*/  IMAD R2, R0, R14, R3 ;  /* 0x0000000e00027224 */ /* 0x000fe200078e0203 */
[----:B----4-:R-:W-:Y:S01]  /*4730*/  ISETP.NE.AND P0, PT, R4, 0x1, PT ;  /* 0x000000010400780c */ /* 0x010fe20003f05270 */
[----:B------:R-:W-:-:S05]  /*4740*/  IMAD.MOV.U32 R4, RZ, RZ, 0x1 ;  /* 0x00000001ff047424 */ /* 0x000fca00078e00ff */
[----:B------:R-:W-:-:S07]  /*4750*/  PRMT R0, R4, 0x7610, R0 ;  /* 0x0000761004007816 */ /* 0x000fce0000000000 */
[----:B------:R-:W-:-:S04]  /*4760*/  @P0 IMAD R22, R15, R12, R20 ;  /* 0x0000000c0f160224 */ /* 0x000fc800078e0214 */
[----:B------:R-:W-:-:S05]  /*4770*/  IMAD R19, R19, R28, R22 ;  /* 0x0000001c13137224 */ /* 0x000fca00078e0216 */
[----:B------:R-:W-:Y:S02]  /*4780*/  SEL R22, R2, R19, !P0 ;  /* 0x0000001302167207 */ /* 0x000fe40004000000 */
[----:B------:R-:W-:Y:S01]  /*4790*/  SEL R19, R19, R2, !P0 ;  /* 0x0000000213137207 */ /* 0x000fe20004000000 */
[----:B------:R-:W-:-:S07]  /*47a0*/  IMAD.MOV.U32 R2, RZ, RZ, R11 ;  /* 0x000000ffff027224 */ /* 0x000fce00078e000b */
.L_x_95:
[----:B------:R-:W-:Y:S02]  /*47b0*/  LOP3.LUT P0, RZ, R0, 0xff, RZ, 0xc0, !PT ;  /* 0x000000ff00ff7812 */ /* 0x000fe4000780c0ff */
[----:B------:R-:W-:-:S11]  /*47c0*/  LOP3.LUT R71, R71, 0x1, RZ, 0x3c, !PT ;  /* 0x0000000147477812 */ /* 0x000fd600078e3cff */
[----:B------:R-:W-:Y:S05]  /*47d0*/  @P0 BRA `(.L_x_98) ;  /* 0xffffffcc00440947 */ /* 0x000fea000383ffff */
[----:B------:R-:W-:Y:S05]  /*47e0*/  EXIT ;  /* 0x000000000000794d */ /* 0x000fea0003800000 */
.L_x_13:
[----:B------:R-:W-:-:S08]  /*47f0*/  ISETP.NE.AND P0, PT, R0, RZ, PT ;  /* 0x000000ff0000720c */ /* 0x000fd00003f05270 */
[----:B0-----:R-:W0:-:S00]  /*4800*/  USETMAXREG.DEALLOC.CTAPOOL 0x28 ;  /* 0x00000028000079c8 */ /* 0x001e0000080e0500 */
[----:B------:R-:W-:Y:S05]  /*4810*/  @P0 EXIT ;  /* 0x000000000000094d */ /* 0x000fea0003800000 */
[----:B0-----:R-:W-:Y:S01]  /*4820*/  LOP3.LUT P0, RZ, R8, 0xff, RZ, 0xc0, !PT ;  /* 0x000000ff08ff7812 */ /* 0x001fe2000780c0ff */
[----:B------:R-:W-:Y:S02]  /*4830*/  IMAD.MOV.U32 R0, RZ, RZ, 0x1 ;  /* 0x00000001ff007424 */ /* 0x000fe400078e00ff */
[----:B------:R-:W-:-:S10]  /*4840*/  IMAD.MOV.U32 R7, RZ, RZ, RZ ;  /* 0x000000ffff077224 */ /* 0x000fd400078e00ff */
[----:B------:R-:W-:Y:S05]  /*4850*/  @!P0 BRA `(.L_x_99) ;  /* 0x0000000c00148947 */ /* 0x000fea0003800000 */
[----:B------:R-:W-:Y:S01]  /*4860*/  LOP3.LUT P0, RZ, R4, 0x1f, RZ, 0xc0, !PT ;  /* 0x0000001f04ff7812 */ /* 0x000fe2000780c0ff */
[----:B------:R-:W-:Y:S01]  /*4870*/  ULDC UR5, c[0x0][0x658] ;  /* 0x0001960000057ab9 */ /* 0x000fe20000000800 */
[----:B------:R-:W-:Y:S01]  /*4880*/  UMOV UR6, 0xffffffff ;  /* 0xffffffff00067882 */ /* 0x000fe20000000000 */
[----:B------:R-:W-:Y:S01]  /*4890*/  BSSY B0, `(.L_x_99) ;  /* 0x00000c1000007945 */ /* 0x000fe20003800000 */
[----:B------:R-:W-:Y:S01]  /*48a0*/  USHF.L.U32 UR6, UR6, UR5, URZ ;  /* 0x0000000506067299 */ /* 0x000fe2000800063f */
[C---:B------:R-:W-:Y:S01]  /*48b0*/  ISETP.NE.AND P2, PT, R3.reuse, RZ, PT ;  /* 0x000000ff0300720c */ /* 0x040fe20003f45270 */
[----:B------:R-:W-:Y:S01]  /*48c0*/  IMAD.MOV.U32 R8, RZ, RZ, 0x1 ;  /* 0x00000001ff087424 */ /* 0x000fe200078e00ff */
[----:B------:R-:W-:Y:S01]  /*48d0*/  ISETP.NE.OR P0, PT, R3, RZ, !P0 ;  /* 0x000000ff0300720c */ /* 0x000fe20004705670 */
[----:B------:R-:W-:Y:S01]  /*48e0*/  IMAD.MOV.U32 R0, RZ, RZ, 0x1 ;  /* 0x00000001ff007424 */ /* 0x000fe200078e00ff */
[----:B------:R-:W-:Y:S01]  /*48f0*/  LOP3.LUT R6, R16, 0x2, RZ, 0xfc, !PT ;  /* 0x0000000210067812 */ /* 0x000fe200078efcff */
[----:B------:R-:W-:Y:S01]  /*4900*/  IMAD.MOV.U32 R7, RZ, RZ, RZ ;  /* 0x000000ffff077224 */ /* 0x000fe200078e00ff */
[----:B------:R-:W-:Y:S01]  /*4910*/  ULDC UR4, c[0x0][0x600] ;  /* 0x0001800000047ab9 */ /* 0x000fe20000000800 */
[----:B------:R-:W-:Y:S01]  /*4920*/  UMOV UR7, 0x1 ;  /* 0x0000000100077882 */ /* 0x000fe20000000000 */
[----:B------:R-:W-:-:S02]  /*4930*/  UIADD3 UR19, UR40, 0x1, URZ ;  /* 0x0000000128137890 */ /* 0x000fc4000fffe03f */
[----:B------:R-:W-:Y:S02]  /*4940*/  UIADD3 UR15, UR4, -0x1, URZ ;  /* 0xffffffff040f7890 */ /* 0x000fe4000fffe03f */
[----:B------:R-:W-:Y:S02]  /*4950*/  USHF.L.U32 UR17, UR7, UR5, URZ ;  /* 0x0000000507117299 */ /* 0x000fe4000800063f */
[----:B------:R-:W-:Y:S01]  /*4960*/  ULOP3.LUT UR16, URZ, UR6, URZ, 0x33, !UPT ;  /* 0x000000063f107292 */ /* 0x000fe2000f8e333f */
[----:B------:R-:W-:-:S11]  /*4970*/  ULDC.64 UR20, c[0x0][0x198] ;  /* 0x0000660000147ab9 */ /* 0x000fd60000000a00 */
.L_x_111:
[----:B------:R-:W-:-:S03]  /*4980*/  UMOV UR4, 0xffffffff ;  /* 0xffffffff00047882 */ /* 0x000fc60000000000 */
[----:B------:R-:W-:Y:S05]  /*4990*/  BRA.DIV UR4, `(.L_x_100) ;  /* 0x0000001204207947 */ /* 0x000fea000b800000 */
[----:B------:R-:W-:-:S13]  /*49a0*/  ELECT P6, URZ, PT ;  /* 0x00000000003f782f */ /* 0x000fda00038c0000 */
.L_x_126:
[----:B------:R-:W0:Y:S01]  /*49b0*/  LDC R3, c[0x0][0x28c] ;  /* 0x0000a300ff037b82 */ /* 0x000e220000000800 */
[----:B------:R-:W-:Y:S01]  /*49c0*/  BSSY B1, `(.L_x_101) ;  /* 0x0000035000017945 */ /* 0x000fe20003800000 */
[----:B0-----:R-:W-:-:S13]  /*49d0*/  ISETP.LT.OR P6, PT, R3, 0x1, !P6 ;  /* 0x000000010300780c */ /* 0x001fda00077c1670 */
[----:B------:R-:W-:Y:S05]  /*49e0*/  @P6 BRA `(.L_x_102) ;  /* 0x0000000000c86947 */ /* 0x000fea0003800000 */
[----:B------:R-:W-:Y:S02]  /*49f0*/  IMAD.SHL.U32 R22, R22, 0x40, RZ ;  /* 0x0000004016167824 */ /* 0x000fe400078e00ff */
[----:B------:R-:W-:Y:S02]  /*4a00*/  IMAD.SHL.U32 R19, R19, 0x40, RZ ;  /* 0x0000004013137824 */ /* 0x000fe400078e00ff */
[----:B------:R-:W-:Y:S02]  /*4a10*/  IMAD.MOV.U32 R12, RZ, RZ, RZ ;  /* 0x000000ffff0c7224 */ /* 0x000fe400078e00ff */
[----:B------:R-:W-:Y:S02]  /*4a20*/  IMAD.U32 R13, RZ, RZ, UR19 ;  /* 0x00000013ff0d7e24 */ /* 0x000fe4000f8e00ff */
[----:B------:R-:W-:Y:S02]  /*4a30*/  IMAD.MOV.U32 R3, RZ, RZ, R0 ;  /* 0x000000ffff037224 */ /* 0x000fe400078e0000 */
[----:B------:R-:W-:-:S07]  /*4a40*/  IMAD.MOV.U32 R4, RZ, RZ, R7 ;  /* 0x000000ffff047224 */ /* 0x000fce00078e0007 */
.L_x_106:
[----:B------:R-:W0:Y:S01]  /*4a50*/  S2R R10, SR_CgaCtaId ;  /* 0x00000000000a7919 */ /* 0x000e220000008800 */
[----:B------:R-:W-:Y:S01]  /*4a60*/  MOV R5, 0x400 ;  /* 0x0000040000057802 */ /* 0x000fe20000000f00 */
[----:B------:R-:W1:Y:S03]  /*4a70*/  @!P2 LDC R9, c[0x0][0x500] ;  /* 0x00014000ff09ab82 */ /* 0x000e660000000800 */
[----:B0-----:R-:W-:Y:S02]  /*4a80*/  LEA R11, R10, R5, 0x18 ;  /* 0x000000050a0b7211 */ /* 0x001fe400078ec0ff */
[----:B------:R-:W-:-:S03]  /*4a90*/  SHF.L.U32 R5, R3, 0x1f, RZ ;  /* 0x0000001f03057819 */ /* 0x000fc600000006ff */
[----:B------:R-:W-:-:S04]  /*4aa0*/  IMAD R10, R4, 0x8, R11 ;  /* 0x00000008040a7824 */ /* 0x000fc800078e020b */
[----:B------:R-:W0:Y:S02]  /*4ab0*/  SYNCS.PHASECHK.TRANS64.TRYWAIT P1, [R10+URZ+0x30], R5 ;  /* 0x000030050a0075a7 */ /* 0x000e24000802017f */
[----:B01----:R-:W-:Y:S05]  /*4ac0*/  @!P1 BRA `(.L_x_103) ;  /* 0x0000000c00f49947 */ /* 0x003fea0003800000 */
.L_x_127:
[----:B0-----:R-:W-:Y:S01]  /*4ad0*/  PRMT R5, R6, 0x9910, RZ ;  /* 0x0000991006057816 */ /* 0x001fe200000000ff */
[----:B------:R0:W-:Y:S03]  /*4ae0*/  @!P2 SYNCS.ARRIVE.TRANS64 RZ, [R10+URZ], R9 ;  /* 0x000000090affa9a7 */ /* 0x0001e6000800003f */
[----:B------:R-:W-:-:S13]  /*4af0*/  ISETP.NE.AND P1, PT, R5, 0x2, PT ;  /* 0x000000020500780c */ /* 0x000fda0003f25270 */
[----:B0-----:R-:W-:Y:S05]  /*4b00*/  @P1 BRA `(.L_x_104) ;  /* 0x0000000000041947 */ /* 0x001fea0003800000 */
[----:B------:R-:W-:Y:S01]  /*4b10*/  BPT.TRAP 0x1 ;  /* 0x000000040000795c */ /* 0x000fe20000300000 */
.L_x_104:
[----:B------:R-:W-:Y:S05]  /*4b20*/  @P0 BRA `(.L_x_105) ;  /* 0x0000000000040947 */ /* 0x000fea0003800000 */
[----:B------:R-:W-:Y:S01]  /*4b30*/  BPT.TRAP 0x1 ;  /* 0x000000040000795c */ /* 0x000fe20000300000 */
.L_x_105:
[----:B------:R-:W-:Y:S01]  /*4b40*/  IMAD R11, R4, 0x1000, R11 ;  /* 0x00001000040b7824 */ /* 0x000fe200078e020b */
[----:B------:R-:W-:Y:S01]  /*4b50*/  R2UR UR9, R10 ;  /* 0x000000000a0972ca */ /* 0x000fe200000e0000 */
[----:B------:R-:W-:Y:S01]  /*4b60*/  VIADD R13, R13, 0xffffffff ;  /* 0xffffffff0d0d7836 */ /* 0x000fe20000000000 */
[----:B------:R-:W-:Y:S01]  /*4b70*/  UIADD3 UR4, UP0, UR20, 0xf0, URZ ;  /* 0x000000f014047890 */ /* 0x000fe2000ff1e03f */
[----:B------:R-:W-:Y:S01]  /*4b80*/  R2UR UR11, R19 ;  /* 0x00000000130b72ca */ /* 0x000fe200000e0000 */
[----:B------:R-:W-:Y:S01]  /*4b90*/  UIADD3 UR22, UP1, UR20, 0x1f0, URZ ;  /* 0x000001f014167890 */ /* 0x000fe2000ff3e03f */
[----:B------:R-:W-:Y:S01]  /*4ba0*/  R2UR UR8, R11 ;  /* 0x000000000b0872ca */ /* 0x000fe200000e0000 */
[----:B------:R-:W-:Y:S01]  /*4bb0*/  UIADD3.X UR5, URZ, UR21, URZ, UP0, !UPT ;  /* 0x000000153f057290 */ /* 0x000fe200087fe43f */
[----:B------:R-:W-:Y:S01]  /*4bc0*/  R2UR UR10, R12 ;  /* 0x000000000c0a72ca */ /* 0x000fe200000e0000 */
[----:B------:R-:W-:Y:S01]  /*4bd0*/  VIADD R4, R4, 0x1 ;  /* 0x0000000104047836 */ /* 0x000fe20000000000 */
[----:B------:R-:W-:Y:S01]  /*4be0*/  R2UR UR12, R2 ;  /* 0x00000000020c72ca */ /* 0x000fe200000e0000 */
[----:B------:R-:W-:Y:S01]  /*4bf0*/  UIADD3.X UR23, URZ, UR21, URZ, UP1, !UPT ;  /* 0x000000153f177290 */ /* 0x000fe20008ffe43f */
[----:B------:R-:W-:Y:S01]  /*4c00*/  R2UR UR18, R22 ;  /* 0x00000000161272ca */ /* 0x000fe200000e0000 */
[----:B------:R-:W-:Y:S01]  /*4c10*/  UMOV UR6, 0x0 ;  /* 0x0000000000067882 */ /* 0x000fe20000000000 */
[----:B------:R-:W-:Y:S01]  /*4c20*/  ISETP.GT.AND P3, PT, R13, 0x1, PT ;  /* 0x000000010d00780c */ /* 0x000fe20003f64270 */
[----:B------:R-:W-:Y:S01]  /*4c30*/  UMOV UR7, 0x10000000 ;  /* 0x1000000000077882 */ /* 0x000fe20000000000 */
[----:B------:R-:W-:Y:S01]  /*4c40*/  ISETP.NE.AND P1, PT, R4, 0x6, PT ;  /* 0x000000060400780c */ /* 0x000fe20003f25270 */
[----:B------:R-:W-:-:S02]  /*4c50*/  VIADD R12, R12, 0x20 ;  /* 0x000000200c0c7836 */ /* 0x000fc40000000000 */
[----:B------:R-:W-:Y:S01]  /*4c60*/  UIADD3 UR13, UR8, 0x180, URZ ;  /* 0x00000180080d7890 */ /* 0x000fe2000fffe03f */
[----:B------:R-:W-:Y:S01]  /*4c70*/  SEL R10, RZ, 0x1, P1 ;  /* 0x00000001ff0a7807 */ /* 0x000fe20000800000 */
[----:B------:R-:W-:Y:S01]  /*4c80*/  UIADD3 UR14, UR8, 0x6180, URZ ;  /* 0x00006180080e7890 */ /* 0x000fe2000fffe03f */
[----:B------:R-:W-:Y:S02]  /*4c90*/  SEL R4, R4, RZ, P1 ;  /* 0x000000ff04047207 */ /* 0x000fe40000800000 */
[----:B------:R-:W-:Y:S02]  /*4ca0*/  LOP3.LUT R3, R3, R10, RZ, 0x3c, !PT ;  /* 0x0000000a03037212 */ /* 0x000fe400078e3cff */
[----:B------:R-:W-:Y:S02]  /*4cb0*/  UMOV UR8, UR13 ;  /* 0x0000000d00087c82 */ /* 0x000fe40008000000 */
[----:B------:R0:W-:Y:S02]  /*4cc0*/  UTMALDG.3D [UR8], [UR4], desc[UR6] ;  /* 0x00000608040075b4 */ /* 0x0001e40008011000 */
[----:B0-----:R-:W-:Y:S01]  /*4cd0*/  UMOV UR8, UR14 ;  /* 0x0000000e00087c82 */ /* 0x001fe20008000000 */
[----:B------:R-:W-:-:S02]  /*4ce0*/  UMOV UR11, UR18 ;  /* 0x00000012000b7c82 */ /* 0x000fc40008000000 */
[----:B------:R0:W-:Y:S02]  /*4cf0*/  UTMALDG.3D [UR8], [UR22], desc[UR6] ;  /* 0x00000608160075b4 */ /* 0x0001e40008011000 */
[----:B0-----:R-:W-:Y:S05]  /*4d00*/  @P3 BRA `(.L_x_106) ;  /* 0xfffffffc00503947 */ /* 0x001fea000383ffff */
.L_x_102:
[----:B------:R-:W-:Y:S05]  /*4d10*/  BSYNC B1 ;  /* 0x0000000000017941 */ /* 0x000fea0003800000 */
.L_x_101:
[----:B------:R-:W2:Y:S01]  /*4d20*/  LDL.64 R10, [R1] ;  /* 0x00000000010a7983 */ /* 0x000ea20000100a00 */
[----:B------:R-:W-:Y:S01]  /*4d30*/  LOP3.LUT P4, RZ, R8, 0xff, RZ, 0xc0, !PT ;  /* 0x000000ff08ff7812 */ /* 0x000fe2000788c0ff */
[----:B------:R-:W-:Y:S01]  /*4d40*/  VIADD R4, R7, UR40 ;  /* 0x0000002807047c36 */ /* 0x000fe20008000000 */
[----:B------:R-:W-:Y:S01]  /*4d50*/  ULDC.64 UR4, c[0x0][0x650] ;  /* 0x0001940000047ab9 */ /* 0x000fe20000000a00 */
[----:B------:R-:W-:Y:S01]  /*4d60*/  IMAD.U32 R7, RZ, RZ, UR40 ;  /* 0x00000028ff077e24 */ /* 0x000fe2000f8e00ff */
[----:B------:R-:W-:Y:S01]  /*4d70*/  UISETP.GE.U32.AND UP0, UPT, UR40, 0x6, UPT ;  /* 0x000000062800788c */ /* 0x000fe2000bf06070 */
[----:B------:R-:W-:Y:S01]  /*4d80*/  BSSY B1, `(.L_x_107) ;  /* 0x000006f000017945 */ /* 0x000fe20003800000 */
[----:B------:R-:W-:Y:S01]  /*4d90*/  ISETP.GT.U32.AND P1, PT, R4, 0x5, PT ;  /* 0x000000050400780c */ /* 0x000fe20003f24070 */
[----:B------:R-:W-:Y:S01]  /*4da0*/  IMAD.MOV.U32 R19, RZ, RZ, -0x1 ;  /* 0xffffffffff137424 */ /* 0x000fe200078e00ff */
[----:B------:R-:W-:Y:S01]  /*4db0*/  PRMT R8, RZ, 0x7610, R8 ;  /* 0x00007610ff087816 */ /* 0x000fe20000000008 */
[----:B------:R-:W-:Y:S01]  /*4dc0*/  IMAD.MOV.U32 R22, RZ, RZ, -0x1 ;  /* 0xffffffffff167424 */ /* 0x000fe200078e00ff */
[----:B------:R-:W-:-:S02]  /*4dd0*/  ISETP.LT.U32.AND P1, PT, R7, 0x6, P1 ;  /* 0x000000060700780c */ /* 0x000fc40000f21070 */
[----:B------:R-:W-:Y:S01]  /*4de0*/  PLOP3.LUT P3, PT, PT, PT, UP0, 0x80, 0x0 ;  /* 0x000000000000781c */ /* 0x000fe20003f6f008 */
[----:B------:R-:W0:Y:S01]  /*4df0*/  @P4 S2R R3, SR_CgaCtaId ;  /* 0x0000000000034919 */ /* 0x000e220000008800 */
[----:B------:R-:W-:-:S04]  /*4e00*/  @P4 MOV R2, 0x400 ;  /* 0x0000040000024802 */ /* 0x000fc80000000f00 */
[----:B0-----:R-:W-:Y:S01]  /*4e10*/  @P4 LEA R5, R3, R2, 0x18 ;  /* 0x0000000203054211 */ /* 0x001fe200078ec0ff */
[----:B------:R-:W-:-:S03]  /*4e20*/  IMAD.WIDE.U32 R2, R4, -0x55555555, RZ ;  /* 0xaaaaaaab04027825 */ /* 0x000fc600078e00ff */
[----:B------:R0:W-:Y:S01]  /*4e30*/  @P4 SYNCS.ARRIVE.TRANS64.A1T0 RZ, [R5+URZ+0x98], RZ ;  /* 0x000098ff05ff49a7 */ /* 0x0001e2000810003f */
[----:B------:R-:W-:Y:S01]  /*4e40*/  IMAD.MOV.U32 R2, RZ, RZ, -0x1 ;  /* 0xffffffffff027424 */ /* 0x000fe200078e00ff */
[----:B0-----:R-:W-:Y:S02]  /*4e50*/  SHF.R.U32.HI R5, RZ, 0x2, R3 ;  /* 0x00000002ff057819 */ /* 0x001fe40000011603 */
[----:B------:R-:W-:-:S03]  /*4e60*/  SEL R3, RZ, 0x1, !P1 ;  /* 0x00000001ff037807 */ /* 0x000fc60004800000 */
[----:B------:R-:W-:Y:S01]  /*4e70*/  IMAD R7, R5, -0x6, R4 ;  /* 0xfffffffa05077824 */ /* 0x000fe200078e0204 */
[----:B------:R-:W-:Y:S02]  /*4e80*/  LOP3.LUT R0, R0, R3, RZ, 0x3c, !PT ;  /* 0x0000000300007212 */ /* 0x000fe400078e3cff */
[----:B------:R-:W-:Y:S02]  /*4e90*/  PRMT R3, RZ, 0x7610, R3 ;  /* 0x00007610ff037816 */ /* 0x000fe40000000003 */
[----:B------:R-:W-:Y:S02]  /*4ea0*/  @P3 LOP3.LUT R0, R0, 0x1, R5, 0x78, !PT ;  /* 0x0000000100003812 */ /* 0x000fe400078e7805 */
[----:B--2---:R-:W-:-:S04]  /*4eb0*/  IADD3 R18, P4, R18, R10, RZ ;  /* 0x0000000a12127210 */ /* 0x004fc80007f9e0ff */
[----:B------:R-:W-:Y:S01]  /*4ec0*/  ISETP.GE.U32.AND P1, PT, R18, UR4, PT ;  /* 0x0000000412007c0c */ /* 0x000fe2000bf26070 */
[----:B------:R-:W-:-:S05]  /*4ed0*/  IMAD.X R17, R17, 0x1, R23, P4 ;  /* 0x0000000111117824 */ /* 0x000fca00020e0617 */
[----:B------:R-:W-:-:S13]  /*4ee0*/  ISETP.GE.U32.AND.EX P1, PT, R17, UR5, PT, P1 ;  /* 0x0000000511007c0c */ /* 0x000fda000bf26110 */
[----:B------:R-:W-:Y:S05]  /*4ef0*/  @P1 BRA `(.L_x_108) ;  /* 0x00000004005c1947 */ /* 0x000fea0003800000 */
[----:B------:R-:W0:Y:S01]  /*4f00*/  S2R R11, SR_CTAID.X ;  /* 0x00000000000b7919 */ /* 0x000e220000002500 */
[----:B------:R-:W-:Y:S01]  /*4f10*/  ULDC.64 UR4, c[0x0][0x628] ;  /* 0x00018a0000047ab9 */ /* 0x000fe20000000a00 */
[----:B------:R-:W1:Y:S01]  /*4f20*/  LDC R12, c[0x0][0x144] ;  /* 0x00005100ff0c7b82 */ /* 0x000e620000000800 */
[----:B------:R-:W-:Y:S01]  /*4f30*/  ISETP.NE.U32.AND P1, PT, RZ, UR4, PT ;  /* 0x00000004ff007c0c */ /* 0x000fe2000bf25070 */
[----:B------:R-:W2:Y:S01]  /*4f40*/  S2R R9, SR_CTAID.Y ;  /* 0x0000000000097919 */ /* 0x000ea20000002600 */
[----:B------:R-:W-:Y:S01]  /*4f50*/  ULDC UR6, c[0x0][0x150] ;  /* 0x0000540000067ab9 */ /* 0x000fe20000000800 */
[----:B------:R-:W-:Y:S01]  /*4f60*/  ULDC UR7, c[0x0][0x630] ;  /* 0x00018c0000077ab9 */ /* 0x000fe20000000800 */
[----:B------:R-:W-:Y:S01]  /*4f70*/  ISETP.NE.AND.EX P1, PT, RZ, UR5, PT, P1 ;  /* 0x00000005ff007c0c */ /* 0x000fe2000bf25310 */
[----:B------:R-:W-:Y:S01]  /*4f80*/  IMAD.MOV.U32 R2, RZ, RZ, R18 ;  /* 0x000000ffff027224 */ /* 0x000fe200078e0012 */
[----:B0-----:R-:W-:-:S05]  /*4f90*/  I2FP.F32.U32 R3, R11 ;  /* 0x0000000b00037245 */ /* 0x001fca0000201000 */
[----:B------:R-:W-:Y:S01]  /*4fa0*/  FMUL R14, R3, UR6 ;  /* 0x00000006030e7c20 */ /* 0x000fe20008400000 */
[----:B------:R-:W-:-:S05]  /*4fb0*/  IMAD.MOV.U32 R3, RZ, RZ, R17 ;  /* 0x000000ffff037224 */ /* 0x000fca00078e0011 */
[----:B--2---:R-:W-:Y:S05]  /*4fc0*/  @!P1 BRA `(.L_x_109) ;  /* 0x0000000000289947 */ /* 0x004fea0003800000 */
[----:B------:R-:W-:Y:S02]  /*4fd0*/  ULDC UR6, c[0x0][0x634] ;  /* 0x00018d0000067ab9 */ /* 0x000fe40000000800 */
[----:B------:R-:W-:-:S05]  /*4fe0*/  IADD3 R3, P1, R18, UR6, RZ ;  /* 0x0000000612037c10 */ /* 0x000fca000ff3e0ff */
[----:B------:R-:W-:-:S04]  /*4ff0*/  IMAD.X R13, RZ, RZ, R17, P1 ;  /* 0x000000ffff0d7224 */ /* 0x000fc800008e0611 */
[----:B------:R-:W-:-:S04]  /*5000*/  IMAD.WIDE.U32 R4, R13, UR4, RZ ;  /* 0x000000040d047c25 */ /* 0x000fc8000f8e00ff */
[----:B------:R-:W-:-:S04]  /*5010*/  IMAD.WIDE.U32 R4, P1, R3, UR5, R4 ;  /* 0x0000000503047c25 */ /* 0x000fc8000f820004 */
[----:B------:R-:W-:-:S04]  /*5020*/  IMAD.WIDE.U32 R2, R3, UR4, RZ ;  /* 0x0000000403027c25 */ /* 0x000fc8000f8e00ff */
[----:B------:R-:W-:Y:S01]  /*5030*/  IMAD.MOV.U32 R2, RZ, RZ, R5 ;  /* 0x000000ffff027224 */ /* 0x000fe200078e0005 */
[----:B------:R-:W-:Y:S01]  /*5040*/  IADD3 RZ, P3, R3, R4, RZ ;  /* 0x0000000403ff7210 */ /* 0x000fe20007f7e0ff */
[----:B------:R-:W-:-:S04]  /*5050*/  IMAD.X R3, RZ, RZ, RZ, P1 ;  /* 0x000000ffff037224 */ /* 0x000fc800008e06ff */
[----:B------:R-:W-:-:S08]  /*5060*/  IMAD.WIDE.U32.X R2, R13, UR5, R2, P3 ;  /* 0x000000050d027c25 */ /* 0x000fd000098e0402 */
.L_x_109:
[--C-:B------:R-:W-:Y:S01]  /*5070*/  SHF.R.U64 R10, R2, UR7, R3.reuse ;  /* 0x00000007020a7c19 */ /* 0x100fe20008001203 */
[----:B------:R-:W0:Y:S01]  /*5080*/  F2I.U32.TRUNC.NTZ R14, R14 ;  /* 0x0000000e000e7305 */ /* 0x000e22000020f000 */
[----:B------:R-:W-:Y:S01]  /*5090*/  SHF.R.U32.HI R2, RZ, UR7, R3 ;  /* 0x00000007ff027c19 */ /* 0x000fe20008011603 */
[----:B------:R-:W-:Y:S01]  /*50a0*/  ULDC.64 UR4, c[0x0][0x620] ;  /* 0x0001880000047ab9 */ /* 0x000fe20000000a00 */
[----:B------:R-:W-:Y:S01]  /*50b0*/  IADD3 R5, P1, RZ, -R10, RZ ;  /* 0x8000000aff057210 */ /* 0x000fe20007f3e0ff */
[----:B------:R-:W-:Y:S01]  /*50c0*/  IMAD.MOV.U32 R3, RZ, RZ, R17 ;  /* 0x000000ffff037224 */ /* 0x000fe200078e0011 */
[----:B------:R-:W-:-:S03]  /*50d0*/  ULDC.64 UR6, c[0x0][0x640] ;  /* 0x0001900000067ab9 */ /* 0x000fc60000000a00 */
[----:B------:R-:W-:Y:S01]  /*50e0*/  IMAD.X R2, RZ, RZ, ~R2, P1 ;  /* 0x000000ffff027224 */ /* 0x000fe200008e0e02 */
[----:B------:R-:W-:-:S03]  /*50f0*/  ISETP.NE.U32.AND P1, PT, RZ, UR6, PT ;  /* 0x00000006ff007c0c */ /* 0x000fc6000bf25070 */
[----:B------:R-:W-:Y:S01]  /*5100*/  IMAD R4, R2, UR4, RZ ;  /* 0x0000000402047c24 */ /* 0x000fe2000f8e02ff */
[----:B------:R-:W-:Y:S01]  /*5110*/  ISETP.NE.AND.EX P1, PT, RZ, UR7, PT, P1 ;  /* 0x00000007ff007c0c */ /* 0x000fe2000bf25310 */
[----:B------:R-:W-:-:S04]  /*5120*/  IMAD.MOV.U32 R2, RZ, RZ, R18 ;  /* 0x000000ffff027224 */ /* 0x000fc800078e0012 */
[----:B------:R-:W-:Y:S01]  /*5130*/  IMAD.WIDE.U32 R2, R5, UR4, R2 ;  /* 0x0000000405027c25 */ /* 0x000fe2000f8e0002 */
[----:B------:R-:W-:-:S03]  /*5140*/  ULDC UR4, c[0x0][0x618] ;  /* 0x0001860000047ab9 */ /* 0x000fc60000000800 */
[----:B------:R-:W-:Y:S01]  /*5150*/  IMAD R5, R5, UR5, R4 ;  /* 0x0000000505057c24 */ /* 0x000fe2000f8e0204 */
[----:B------:R-:W-:Y:S01]  /*5160*/  ULDC UR5, c[0x0][0x154] ;  /* 0x0000550000057ab9 */ /* 0x000fe20000000800 */
[----:B0-----:R-:W-:Y:S02]  /*5170*/  IMAD.MOV R4, RZ, RZ, -R14 ;  /* 0x000000ffff047224 */ /* 0x001fe400078e0a0e */
[----:B------:R-:W0:Y:S01]  /*5180*/  LDC R14, c[0x0][0x148] ;  /* 0x00005200ff0e7b82 */ /* 0x000e220000000800 */
[----:B------:R-:W-:Y:S02]  /*5190*/  IMAD.IADD R3, R3, 0x1, R5 ;  /* 0x0000000103037824 */ /* 0x000fe400078e0205 */
[----:B-1----:R-:W-:Y:S01]  /*51a0*/  IMAD R11, R12, R4, R11 ;  /* 0x000000040c0b7224 */ /* 0x002fe200078e020b */
[----:B------:R-:W-:Y:S02]  /*51b0*/  I2FP.F32.U32 R4, R9 ;  /* 0x0000000900047245 */ /* 0x000fe40000201000 */
[----:B------:R-:W-:-:S02]  /*51c0*/  SHF.R.U64 R12, R2, UR4, R3 ;  /* 0x00000004020c7c19 */ /* 0x000fc40008001203 */
[----:B------:R-:W-:Y:S01]  /*51d0*/  SHF.R.U32.HI R3, RZ, UR4, R3 ;  /* 0x00000004ff037c19 */ /* 0x000fe20008011603 */
[----:B------:R-:W-:Y:S01]  /*51e0*/  FMUL R4, R4, UR5 ;  /* 0x0000000504047c20 */ /* 0x000fe20008400000 */
[----:B------:R-:W-:Y:S02]  /*51f0*/  ULDC UR4, c[0x0][0x608] ;  /* 0x0001820000047ab9 */ /* 0x000fe40000000800 */
[--C-:B------:R-:W-:Y:S01]  /*5200*/  SHF.R.U64 R15, R12, UR4, R3.reuse ;  /* 0x000000040c0f7c19 */ /* 0x100fe20008001203 */
[----:B------:R1:W2:Y:S01]  /*5210*/  F2I.U32.TRUNC.NTZ R20, R4 ;  /* 0x0000000400147305 */ /* 0x0002a2000020f000 */
[----:B------:R-:W-:Y:S01]  /*5220*/  SHF.R.U32.HI R2, RZ, UR4, R3 ;  /* 0x00000004ff027c19 */ /* 0x000fe20008011603 */
[----:B------:R-:W-:-:S03]  /*5230*/  ULDC UR4, c[0x0][0x658] ;  /* 0x0001960000047ab9 */ /* 0x000fc60000000800 */
[--C-:B------:R-:W-:Y:S02]  /*5240*/  SHF.R.U64 R13, R15, UR4, R2.reuse ;  /* 0x000000040f0d7c19 */ /* 0x100fe40008001202 */
[----:B------:R-:W-:-:S03]  /*5250*/  SHF.R.U32.HI R19, RZ, UR4, R2 ;  /* 0x00000004ff137c19 */ /* 0x000fc60008011602 */
[----:B------:R-:W-:Y:S02]  /*5260*/  IMAD.MOV.U32 R2, RZ, RZ, R13 ;  /* 0x000000ffff027224 */ /* 0x000fe400078e000d */
[----:B------:R-:W-:Y:S01]  /*5270*/  IMAD.MOV.U32 R3, RZ, RZ, R19 ;  /* 0x000000ffff037224 */ /* 0x000fe200078e0013 */
[----:B-1----:R-:W-:Y:S06]  /*5280*/  @!P1 BRA `(.L_x_110) ;  /* 0x0000000000289947 */ /* 0x002fec0003800000 */
        /* <DEDUP_REMOVED lines=10> */
.L_x_110:
[----:B------:R-:W1:Y:S01]  /*5330*/  LDC R4, c[0x0][0x65c] ;  /* 0x00019700ff047b82 */ /* 0x000e620000000800 */
[----:B------:R-:W-:Y:S01]  /*5340*/  ULDC UR4, c[0x0][0x648] ;  /* 0x0001920000047ab9 */ /* 0x000fe20000000800 */
[----:B------:R-:W-:Y:S01]  /*5350*/  LOP3.LUT R15, R15, UR16, RZ, 0xc0, !PT ;  /* 0x000000100f0f7c12 */ /* 0x000fe2000f8ec0ff */
[----:B--2---:R-:W-:Y:S01]  /*5360*/  IMAD.MOV R20, RZ, RZ, -R20 ;  /* 0x000000ffff147224 */ /* 0x004fe200078e0a14 */
[----:B------:R-:W-:Y:S01]  /*5370*/  SHF.R.U64 R2, R2, UR4, R3 ;  /* 0x0000000402027c19 */ /* 0x000fe20008001203 */
[----:B------:R-:W-:Y:S01]  /*5380*/  ULDC UR4, c[0x0][0x638] ;  /* 0x00018e0000047ab9 */ /* 0x000fe20000000800 */
[----:B------:R-:W-:Y:S01]  /*5390*/  LOP3.LUT R12, R12, UR15, RZ, 0xc0, !PT ;  /* 0x0000000f0c0c7c12 */ /* 0x000fe2000f8ec0ff */
[----:B------:R-:W-:Y:S01]  /*53a0*/  ULDC UR5, c[0x0][0x610] ;  /* 0x0001840000057ab9 */ /* 0x000fe20000000800 */
[----:B------:R-:W-:Y:S01]  /*53b0*/  IMAD.MOV.U32 R3, RZ, RZ, 0x1 ;  /* 0x00000001ff037424 */ /* 0x000fe200078e00ff */
[----:B-1----:R-:W-:Y:S01]  /*53c0*/  ISETP.NE.AND P1, PT, R4, 0x1, PT ;  /* 0x000000010400780c */ /* 0x002fe20003f25270 */
[----:B------:R-:W-:-:S02]  /*53d0*/  IMAD.MOV R4, RZ, RZ, -R2 ;  /* 0x000000ffff047224 */ /* 0x000fc400078e0a02 */
[----:B------:R-:W-:Y:S02]  /*53e0*/  IMAD R2, R2, UR17, R15 ;  /* 0x0000001102027c24 */ /* 0x000fe4000f8e020f */
[----:B------:R-:W-:Y:S01]  /*53f0*/  IMAD R13, R4, UR4, R13 ;  /* 0x00000004040d7c24 */ /* 0x000fe2000f8e020d */
[----:B------:R-:W-:-:S07]  /*5400*/  ULDC UR4, c[0x0][0x600] ;  /* 0x0001800000047ab9 */ /* 0x000fce0000000800 */
[----:B0-----:R-:W-:-:S04]  /*5410*/  @P1 IMAD R11, R14, R20, R9 ;  /* 0x000000140e0b1224 */ /* 0x001fc800078e0209 */
[----:B------:R-:W-:Y:S02]  /*5420*/  IMAD R11, R2, UR5, R11 ;  /* 0x00000005020b7c24 */ /* 0x000fe4000f8e020b */
[----:B------:R-:W-:-:S05]  /*5430*/  IMAD R2, R13, UR4, R12 ;  /* 0x000000040d027c24 */ /* 0x000fca000f8e020c */
[----:B------:R-:W-:Y:S02]  /*5440*/  SEL R22, R2, R11, !P1 ;  /* 0x0000000b02167207 */ /* 0x000fe40004800000 */
[----:B------:R-:W-:Y:S01]  /*5450*/  SEL R19, R11, R2, !P1 ;  /* 0x000000020b137207 */ /* 0x000fe20004800000 */
[----:B------:R-:W-:-:S07]  /*5460*/  IMAD.MOV.U32 R2, RZ, RZ, R10 ;  /* 0x000000ffff027224 */ /* 0x000fce00078e000a */
.L_x_108:
[----:B------:R-:W-:Y:S05]  /*5470*/  BSYNC B1 ;  /* 0x0000000000017941 */ /* 0x000fea0003800000 */
.L_x_107:
[----:B------:R-:W-:-:S13]  /*5480*/  LOP3.LUT P1, RZ, R3, 0xff, RZ, 0xc0, !PT ;  /* 0x000000ff03ff7812 */ /* 0x000fda000782c0ff */
[----:B------:R-:W-:Y:S05]  /*5490*/  @P1 BRA `(.L_x_111) ;  /* 0xfffffff400381947 */ /* 0x000fea000383ffff */
[----:B------:R-:W-:Y:S05]  /*54a0*/  BSYNC B0 ;  /* 0x0000000000007941 */ /* 0x000fea0003800000 */
.L_x_99:
[----:B------:R-:W-:-:S03]  /*54b0*/  UMOV UR4, 0xffffffff ;  /* 0xffffffff00047882 */ /* 0x000fc60000000000 */
[----:B------:R-:W-:Y:S05]  /*54c0*/  BRA.DIV UR4, `(.L_x_112) ;  /* 0x0000000604887947 */ /* 0x000fea000b800000 */
[----:B------:R-:W-:-:S13]  /*54d0*/  ELECT P6, URZ, PT ;  /* 0x00000000003f782f */ /* 0x000fda00038c0000 */
.L_x_130:
[----:B------:R-:W-:Y:S04]  /*54e0*/  BSSY B0, `(.L_x_113) ;  /* 0x000003d000007945 */ /* 0x000fe80003800000 */
[----:B------:R-:W-:Y:S05]  /*54f0*/  @!P6 BRA `(.L_x_114) ;  /* 0x0000000000ece947 */ /* 0x000fea0003800000 */
[----:B------:R-:W-:-:S04]  /*5500*/  LOP3.LUT R16, R16, 0x2, RZ, 0xfc, !PT ;  /* 0x0000000210107812 */ /* 0x000fc800078efcff */
[----:B------:R-:W-:-:S13]  /*5510*/  ISETP.NE.AND P0, PT, R16, 0x3, PT ;  /* 0x000000031000780c */ /* 0x000fda0003f05270 */
[----:B------:R-:W-:Y:S05]  /*5520*/  @!P0 BRA `(.L_x_115) ;  /* 0x0000000000048947 */ /* 0x000fea0003800000 */
[----:B------:R-:W-:Y:S01]  /*5530*/  BPT.TRAP 0x1 ;  /* 0x000000040000795c */ /* 0x000fe20000300000 */
.L_x_115:
[----:B------:R-:W0:Y:S01]  /*5540*/  S2R R3, SR_CgaCtaId ;  /* 0x0000000000037919 */ /* 0x000e220000008800 */
[----:B------:R-:W-:Y:S02]  /*5550*/  MOV R2, 0x400 ;  /* 0x0000040000027802 */ /* 0x000fe40000000f00 */
[----:B------:R-:W-:Y:S02]  /*5560*/  SHF.L.U32 R4, R0, 0x1f, RZ ;  /* 0x0000001f00047819 */ /* 0x000fe400000006ff */
[----:B0-----:R-:W-:-:S05]  /*5570*/  LEA R2, R3, R2, 0x18 ;  /* 0x0000000203027211 */ /* 0x001fca00078ec0ff */
[----:B------:R-:W-:-:S04]  /*5580*/  VIADD R2, R2, 0x30 ;  /* 0x0000003002027836 */ /* 0x000fc80000000000 */
[C---:B------:R-:W-:Y:S02]  /*5590*/  IMAD R9, R7.reuse, 0x8, R2 ;  /* 0x0000000807097824 */ /* 0x040fe400078e0202 */
[----:B------:R-:W-:Y:S02]  /*55a0*/  VIADD R7, R7, 0x1 ;  /* 0x0000000107077836 */ /* 0x000fe40000000000 */
[----:B------:R-:W0:Y:S03]  /*55b0*/  SYNCS.PHASECHK.TRANS64.TRYWAIT P0, [R9+URZ], R4 ;  /* 0x00000004090075a7 */ /* 0x000e26000800017f */
[----:B------:R-:W-:-:S04]  /*55c0*/  ISETP.NE.AND P1, PT, R7, 0x6, PT ;  /* 0x000000060700780c */ /* 0x000fc80003f25270 */
[----:B------:R-:W-:Y:S02]  /*55d0*/  SEL R3, RZ, 0x1, P1 ;  /* 0x00000001ff037807 */ /* 0x000fe40000800000 */
[----:B------:R-:W-:Y:S02]  /*55e0*/  SEL R7, R7, RZ, P1 ;  /* 0x000000ff07077207 */ /* 0x000fe40000800000 */
[----:B------:R-:W-:-:S03]  /*55f0*/  LOP3.LUT R6, R0, R3, RZ, 0x3c, !PT ;  /* 0x0000000300067212 */ /* 0x000fc600078e3cff */
[----:B------:R-:W-:Y:S01]  /*5600*/  IMAD R8, R7, 0x8, R2 ;  /* 0x0000000807087824 */ /* 0x000fe200078e0202 */
[----:B------:R-:W-:Y:S01]  /*5610*/  SHF.L.U32 R5, R6, 0x1f, RZ ;  /* 0x0000001f06057819 */ /* 0x000fe200000006ff */
[----:B0-----:R-:W-:Y:S06]  /*5620*/  @!P0 BRA `(.L_x_116) ;  /* 0x0000000400508947 */ /* 0x001fec0003800000 */
.L_x_131:
[----:B------:R-:W1:Y:S01]  /*5630*/  SYNCS.PHASECHK.TRANS64.TRYWAIT P0, [R8+URZ], R5 ;  /* 0x00000005080075a7 */ /* 0x000e62000800017f */
[----:B------:R-:W-:-:S05]  /*5640*/  VIADD R0, R7, 0x1 ;  /* 0x0000000107007836 */ /* 0x000fca0000000000 */
[----:B------:R-:W-:-:S04]  /*5650*/  ISETP.NE.AND P1, PT, R0, 0x6, PT ;  /* 0x000000060000780c */ /* 0x000fc80003f25270 */
[----:B------:R-:W-:Y:S02]  /*5660*/  SEL R3, RZ, 0x1, P1 ;  /* 0x00000001ff037807 */ /* 0x000fe40000800000 */
[----:B------:R-:W-:Y:S02]  /*5670*/  SEL R7, R0, RZ, P1 ;  /* 0x000000ff00077207 */ /* 0x000fe40000800000 */
[----:B------:R-:W-:-:S03]  /*5680*/  LOP3.LUT R6, R6, R3, RZ, 0x3c, !PT ;  /* 0x0000000306067212 */ /* 0x000fc600078e3cff */
[----:B0-----:R-:W-:Y:S01]  /*5690*/  IMAD R9, R7, 0x8, R2 ;  /* 0x0000000807097824 */ /* 0x001fe200078e0202 */
[----:B------:R-:W-:Y:S01]  /*56a0*/  SHF.L.U32 R4, R6, 0x1f, RZ ;  /* 0x0000001f06047819 */ /* 0x000fe200000006ff */
[----:B-1----:R-:W-:Y:S06]  /*56b0*/  @!P0 BRA `(.L_x_117) ;  /* 0x0000000400408947 */ /* 0x002fec0003800000 */
.L_x_132:
        /* <DEDUP_REMOVED lines=9> */
.L_x_133:
[----:B------:R-:W1:Y:S01]  /*5750*/  SYNCS.PHASECHK.TRANS64.TRYWAIT P0, [R8+URZ], R5 ;  /* 0x00000005080075a7 */ /* 0x000e62000800017f */
[----:B------:R-:W-:-:S05]  /*5760*/  VIADD R0, R7, 0x1 ;  /* 0x0000000107007836 */ /* 0x000fca0000000000 */
[----:B------:R-:W-:-:S04]  /*5770*/  ISETP.NE.AND P1, PT, R0, 0x6, PT ;  /* 0x000000060000780c */ /* 0x000fc80003f25270 */
[----:B------:R-:W-:Y:S02]  /*5780*/  SEL R3, RZ, 0x1, P1 ;  /* 0x00000001ff037807 */ /* 0x000fe40000800000 */
[----:B------:R-:W-:Y:S02]  /*5790*/  SEL R7, R0, RZ, P1 ;  /* 0x000000ff00077207 */ /* 0x000fe40000800000 */
[----:B0-----:R-:W-:-:S03]  /*57a0*/  LOP3.LUT R9, R6, R3, RZ, 0x3c, !PT ;  /* 0x0000000306097212 */ /* 0x001fc600078e3cff */
[----:B------:R-:W-:Y:S01]  /*57b0*/  IMAD R11, R7, 0x8, R2 ;  /* 0x00000008070b7824 */ /* 0x000fe200078e0202 */
[----:B------:R-:W-:Y:S01]  /*57c0*/  SHF.L.U32 R6, R9, 0x1f, RZ ;  /* 0x0000001f09067819 */ /* 0x000fe200000006ff */
[----:B-1----:R-:W-:Y:S06]  /*57d0*/  @!P0 BRA `(.L_x_119) ;  /* 0x0000000400208947 */ /* 0x002fec0003800000 */
.L_x_134:
[----:B------:R-:W1:Y:S01]  /*57e0*/  SYNCS.PHASECHK.TRANS64.TRYWAIT P0, [R11+URZ], R6 ;  /* 0x000000060b0075a7 */ /* 0x000e62000800017f */
[----:B------:R-:W-:-:S05]  /*57f0*/  VIADD R0, R7, 0x1 ;  /* 0x0000000107007836 */ /* 0x000fca0000000000 */
[----:B------:R-:W-:-:S04]  /*5800*/  ISETP.NE.AND P1, PT, R0, 0x6, PT ;  /* 0x000000060000780c */ /* 0x000fc80003f25270 */
[----:B------:R-:W-:Y:S02]  /*5810*/  SEL R4, RZ, 0x1, P1 ;  /* 0x00000001ff047807 */ /* 0x000fe40000800000 */
[----:B------:R-:W-:Y:S02]  /*5820*/  SEL R3, R0, RZ, P1 ;  /* 0x000000ff00037207 */ /* 0x000fe40000800000 */
[----:B------:R-:W-:Y:S01]  /*5830*/  LOP3.LUT R0, R9, R4, RZ, 0x3c, !PT ;  /* 0x0000000409007212 */ /* 0x000fe200078e3cff */
[----:B-1----:R-:W-:Y:S06]  /*5840*/  @!P0 BRA `(.L_x_120) ;  /* 0x0000000400188947 */ /* 0x002fec0003800000 */
.L_x_135:
[----:B------:R-:W-:Y:S01]  /*5850*/  IMAD R3, R3, 0x8, R2 ;  /* 0x0000000803037824 */ /* 0x000fe200078e0202 */
[----:B------:R-:W-:-:S07]  /*5860*/  SHF.L.U32 R0, R0, 0x1f, RZ ;  /* 0x0000001f00007819 */ /* 0x000fce00000006ff */
.L_x_121:
[----:B--2---:R2:W3:Y:S02]  /*5870*/  SYNCS.PHASECHK.TRANS64.TRYWAIT P0, [R3+URZ], R0 ;  /* 0x00000000030075a7 */ /* 0x0044e4000800017f */
[----:B---3--:R-:W-:Y:S05]  /*5880*/  @!P0 NANOSLEEP.SYNCS 0x989680 ;  /* 0x009896800000895d */ /* 0x008fea0003900000 */
[----:B------:R-:W3:Y:S02]  /*5890*/  @!P0 SYNCS.PHASECHK.TRANS64 P0, [R3+URZ], R0 ;  /* 0x00000000030085a7 */ /* 0x000ee4000800007f */
[----:B---3--:R-:W-:Y:S05]  /*58a0*/  @!P0 BRA `(.L_x_121) ;  /* 0xfffffffc00f08947 */ /* 0x008fea000383ffff */
.L_x_114:
[----:B------:R-:W-:Y:S05]  /*58b0*/  BSYNC B0 ;  /* 0x0000000000007941 */ /* 0x000fea0003800000 */
.L_x_113:
[----:B------:R-:W-:Y:S05]  /*58c0*/  EXIT ;  /* 0x000000000000794d */ /* 0x000fea0003800000 */
.L_x_15:
[----:B-1----:R1:W2:Y:S02]  /*58d0*/  SYNCS.PHASECHK.TRANS64.TRYWAIT P0, [R63+URZ], R0 ;  /* 0x000000003f0075a7 */ /* 0x0022a4000800017f */
[----:B--2---:R-:W-:Y:S05]  /*58e0*/  @!P0 NANOSLEEP.SYNCS 0x989680 ;  /* 0x009896800000895d */ /* 0x004fea0003900000 */
[----:B------:R-:W2:Y:S02]  /*58f0*/  @!P0 SYNCS.PHASECHK.TRANS64 P0, [R63+URZ], R0 ;  /* 0x000000003f0085a7 */ /* 0x000ea4000800007f */
[----:B--2---:R-:W-:Y:S05]  /*5900*/  @!P0 BRA `(.L_x_15) ;  /* 0xfffffffc00f08947 */ /* 0x004fea000383ffff */
[----:B------:R-:W-:Y:S05]  /*5910*/  BRA `(.L_x_122) ;  /* 0xffffffbc00087947 */ /* 0x000fea000383ffff */
.L_x_20:
[----:B--2---:R2:W3:Y:S02]  /*5920*/  SYNCS.PHASECHK.TRANS64.TRYWAIT P1, [R3+URZ], R0 ;  /* 0x00000000030075a7 */ /* 0x0044e4000802017f */
[----:B---3--:R-:W-:Y:S05]  /*5930*/  @!P1 NANOSLEEP.SYNCS 0x989680 ;  /* 0x009896800000995d */ /* 0x008fea0003900000 */
[----:B------:R-:W3:Y:S02]  /*5940*/  @!P1 SYNCS.PHASECHK.TRANS64 P1, [R3+URZ], R0 ;  /* 0x00000000030095a7 */ /* 0x000ee4000802007f */
[----:B---3--:R-:W-:Y:S05]  /*5950*/  @!P1 BRA `(.L_x_20) ;  /* 0xfffffffc00f09947 */ /* 0x008fea000383ffff */
[----:B------:R-:W-:Y:S05]  /*5960*/  BRA `(.L_x_19) ;  /* 0xffffffbc006c7947 */ /* 0x000fea000383ffff */
.L_x_25:
[----:B--2---:R-:W-:-:S04]  /*5970*/  IMAD.U32 R4, RZ, RZ, UR4 ;  /* 0x00000004ff047e24 */ /* 0x004fc8000f8e00ff */
[----:B------:R2:W3:Y:S03]  /*5980*/  SYNCS.PHASECHK.TRANS64.TRYWAIT P1, [R4+URZ], R3 ;  /* 0x00000003040075a7 */ /* 0x0004e6000802017f */
[----:B---3--:R-:W-:Y:S05]  /*5990*/  @!P1 NANOSLEEP.SYNCS 0x989680 ;  /* 0x009896800000995d */ /* 0x008fea0003900000 */
[----:B------:R-:W3:Y:S02]  /*59a0*/  @!P1 SYNCS.PHASECHK.TRANS64 P1, [R4+URZ], R3 ;  /* 0x00000003040095a7 */ /* 0x000ee4000802007f */
[----:B---3--:R-:W-:Y:S05]  /*59b0*/  @!P1 BRA `(.L_x_25) ;  /* 0xfffffffc00ec9947 */ /* 0x008fea000383ffff */
[----:B------:R-:W-:Y:S05]  /*59c0*/  BRA `(.L_x_24) ;  /* 0xffffffbc00e47947 */ /* 0x000fea000383ffff */
.L_x_31:
[----:B---3--:R3:W4:Y:S02]  /*59d0*/  SYNCS.PHASECHK.TRANS64.TRYWAIT P0, [R63+URZ+0x10], R0 ;  /* 0x000010003f0075a7 */ /* 0x008724000800017f */
[----:B----4-:R-:W-:Y:S05]  /*59e0*/  @!P0 NANOSLEEP.SYNCS 0x989680 ;  /* 0x009896800000895d */ /* 0x010fea0003900000 */
[----:B------:R-:W4:Y:S02]  /*59f0*/  @!P0 SYNCS.PHASECHK.TRANS64 P0, [R63+URZ+0x10], R0 ;  /* 0x000010003f0085a7 */ /* 0x000f24000800007f */
[----:B----4-:R-:W-:Y:S05]  /*5a00*/  @!P0 BRA `(.L_x_31) ;  /* 0xfffffffc00f08947 */ /* 0x010fea000383ffff */
[----:B------:R-:W-:Y:S05]  /*5a10*/  BRA `(.L_x_123) ;  /* 0xffffffc000dc7947 */ /* 0x000fea000383ffff */
.L_x_100:
[----:B------:R-:W-:Y:S01]  /*5a20*/  BSSY B1, `(.L_x_124) ;  /* 0x0000006000017945 */ /* 0x000fe20003800000 */
[----:B------:R-:W-:-:S07]  /*5a30*/  IMAD.MOV.U32 R15, RZ, RZ, -0x1 ;  /* 0xffffffffff0f7424 */ /* 0x000fce00078e00ff */
[----:B-----5:R-:W-:Y:S05]  /*5a40*/  WARPSYNC.COLLECTIVE R15, `(.L_x_125) ;  /* 0x000000000f0c7348 */ /* 0x020fea0003c00000 */
[----:B------:R-:W-:Y:S02]  /*5a50*/  ELECT P6, UR62, PT ;  /* 0x00000000003e782f */ /* 0x000fe400038c0000 */
[----:B------:R-:W-:Y:S01]  /*5a60*/  MOV R14, UR62 ;  /* 0x0000003e000e7c02 */ /* 0x000fe20008000f00 */
[----:B-----5:R-:W-:Y:S10]  /*5a70*/  ENDCOLLECTIVE ;  /* 0x000000000000791b */ /* 0x020ff40003800000 */
.L_x_125:
[----:B------:R-:W-:Y:S05]  /*5a80*/  BSYNC B1 ;  /* 0x0000000000017941 */ /* 0x000fea0003800000 */
.L_x_124:
[----:B------:R-:W-:Y:S05]  /*5a90*/  BRA `(.L_x_126) ;  /* 0xffffffec00c47947 */ /* 0x000fea000383ffff */
.L_x_103:
[----:B0-----:R0:W1:Y:S02]  /*5aa0*/  SYNCS.PHASECHK.TRANS64.TRYWAIT P1, [R10+URZ+0x30], R5 ;  /* 0x000030050a0075a7 */ /* 0x001064000802017f */
[----:B-1----:R-:W-:Y:S05]  /*5ab0*/  @!P1 NANOSLEEP.SYNCS 0x989680 ;  /* 0x009896800000995d */ /* 0x002fea0003900000 */
[----:B------:R-:W1:Y:S02]  /*5ac0*/  @!P1 SYNCS.PHASECHK.TRANS64 P1, [R10+URZ+0x30], R5 ;  /* 0x000030050a0095a7 */ /* 0x000e64000802007f */
[----:B-1----:R-:W-:Y:S05]  /*5ad0*/  @!P1 BRA `(.L_x_103) ;  /* 0xfffffffc00f09947 */ /* 0x002fea000383ffff */
[----:B------:R-:W-:Y:S05]  /*5ae0*/  BRA `(.L_x_127) ;  /* 0xffffffec00f87947 */ /* 0x000fea000383ffff */
.L_x_112:
[----:B------:R-:W-:Y:S01]  /*5af0*/  BSSY B0, `(.L_x_128) ;  /* 0x0000006000007945 */ /* 0x000fe20003800000 */
[----:B------:R-:W-:-:S07]  /*5b00*/  IMAD.MOV.U32 R15, RZ, RZ, -0x1 ;  /* 0xffffffffff0f7424 */ /* 0x000fce00078e00ff */
[----:B-----5:R-:W-:Y:S05]  /*5b10*/  WARPSYNC.COLLECTIVE R15, `(.L_x_129) ;  /* 0x000000000f0c7348 */ /* 0x020fea0003c00000 */
[----:B------:R-:W-:Y:S02]  /*5b20*/  ELECT P6, UR62, PT ;  /* 0x00000000003e782f */ /* 0x000fe400038c0000 */
[----:B------:R-:W-:Y:S01]  /*5b30*/  MOV R14, UR62 ;  /* 0x0000003e000e7c02 */ /* 0x000fe20008000f00 */
[----:B-----5:R-:W-:Y:S10]  /*5b40*/  ENDCOLLECTIVE ;  /* 0x000000000000791b */ /* 0x020ff40003800000 */
.L_x_129:
[----:B------:R-:W-:Y:S05]  /*5b50*/  BSYNC B0 ;  /* 0x0000000000007941 */ /* 0x000fea0003800000 */
.L_x_128:
[----:B------:R-:W-:Y:S05]  /*5b60*/  BRA `(.L_x_130) ;  /* 0xfffffff8005c7947 */ /* 0x000fea000383ffff */
.L_x_116:
[----:B0-----:R0:W1:Y:S02]  /*5b70*/  SYNCS.PHASECHK.TRANS64.TRYWAIT P0, [R9+URZ], R4 ;  /* 0x00000004090075a7 */ /* 0x001064000800017f */
[----:B-1----:R-:W-:Y:S05]  /*5b80*/  @!P0 NANOSLEEP.SYNCS 0x989680 ;  /* 0x009896800000895d */ /* 0x002fea0003900000 */
[----:B------:R-:W1:Y:S02]  /*5b90*/  @!P0 SYNCS.PHASECHK.TRANS64 P0, [R9+URZ], R4 ;  /* 0x00000004090085a7 */ /* 0x000e64000800007f */
[----:B-1----:R-:W-:Y:S05]  /*5ba0*/  @!P0 BRA `(.L_x_116) ;  /* 0xfffffffc00f08947 */ /* 0x002fea000383ffff */
[----:B------:R-:W-:Y:S05]  /*5bb0*/  BRA `(.L_x_131) ;  /* 0xfffffff8009c7947 */ /* 0x000fea000383ffff */
.L_x_117:
[----:B0-----:R0:W1:Y:S02]  /*5bc0*/  SYNCS.PHASECHK.TRANS64.TRYWAIT P0, [R8+URZ], R5 ;  /* 0x00000005080075a7 */ /* 0x001064000800017f */
[----:B-1----:R-:W-:Y:S05]  /*5bd0*/  @!P0 NANOSLEEP.SYNCS 0x989680 ;  /* 0x009896800000895d */ /* 0x002fea0003900000 */
[----:B------:R-:W1:Y:S02]  /*5be0*/  @!P0 SYNCS.PHASECHK.TRANS64 P0, [R8+URZ], R5 ;  /* 0x00000005080085a7 */ /* 0x000e64000800007f */
[----:B-1----:R-:W-:Y:S05]  /*5bf0*/  @!P0 BRA `(.L_x_117) ;  /* 0xfffffffc00f08947 */ /* 0x002fea000383ffff */
[----:B------:R-:W-:Y:S05]  /*5c00*/  BRA `(.L_x_132) ;  /* 0xfffffff800ac7947 */ /* 0x000fea000383ffff */
.L_x_118:
[----:B0-----:R0:W1:Y:S02]  /*5c10*/  SYNCS.PHASECHK.TRANS64.TRYWAIT P0, [R9+URZ], R4 ;  /* 0x00000004090075a7 */ /* 0x001064000800017f */
[----:B-1----:R-:W-:Y:S05]  /*5c20*/  @!P0 NANOSLEEP.SYNCS 0x989680 ;  /* 0x009896800000895d */ /* 0x002fea0003900000 */
[----:B------:R-:W1:Y:S02]  /*5c30*/  @!P0 SYNCS.PHASECHK.TRANS64 P0, [R9+URZ], R4 ;  /* 0x00000004090085a7 */ /* 0x000e64000800007f */
[----:B-1----:R-:W-:Y:S05]  /*5c40*/  @!P0 BRA `(.L_x_118) ;  /* 0xfffffffc00f08947 */ /* 0x002fea000383ffff */
[----:B------:R-:W-:Y:S05]  /*5c50*/  BRA `(.L_x_133) ;  /* 0xfffffff800bc7947 */ /* 0x000fea000383ffff */
.L_x_119:
[----:B0-----:R0:W1:Y:S02]  /*5c60*/  SYNCS.PHASECHK.TRANS64.TRYWAIT P0, [R8+URZ], R5 ;  /* 0x00000005080075a7 */ /* 0x001064000800017f */
[----:B-1----:R-:W-:Y:S05]  /*5c70*/  @!P0 NANOSLEEP.SYNCS 0x989680 ;  /* 0x009896800000895d */ /* 0x002fea0003900000 */
[----:B------:R-:W1:Y:S02]  /*5c80*/  @!P0 SYNCS.PHASECHK.TRANS64 P0, [R8+URZ], R5 ;  /* 0x00000005080085a7 */ /* 0x000e64000800007f */
[----:B-1----:R-:W-:Y:S05]  /*5c90*/  @!P0 BRA `(.L_x_119) ;  /* 0xfffffffc00f08947 */ /* 0x002fea000383ffff */
[----:B------:R-:W-:Y:S05]  /*5ca0*/  BRA `(.L_x_134) ;  /* 0xfffffff800cc7947 */ /* 0x000fea000383ffff */
.L_x_120:
[----:B-1----:R1:W2:Y:S02]  /*5cb0*/  SYNCS.PHASECHK.TRANS64.TRYWAIT P0, [R11+URZ], R6 ;  /* 0x000000060b0075a7 */ /* 0x0022a4000800017f */
[----:B--2---:R-:W-:Y:S05]  /*5cc0*/  @!P0 NANOSLEEP.SYNCS 0x989680 ;  /* 0x009896800000895d */ /* 0x004fea0003900000 */
[----:B------:R-:W2:Y:S02]  /*5cd0*/  @!P0 SYNCS.PHASECHK.TRANS64 P0, [R11+URZ], R6 ;  /* 0x000000060b0085a7 */ /* 0x000ea4000800007f */
[----:B--2---:R-:W-:Y:S05]  /*5ce0*/  @!P0 BRA `(.L_x_120) ;  /* 0xfffffffc00f08947 */ /* 0x004fea000383ffff */
[----:B------:R-:W-:Y:S05]  /*5cf0*/  BRA `(.L_x_135) ;  /* 0xfffffff800d47947 */ /* 0x000fea000383ffff */
.L_x_136:
[----:B------:R-:W-:-:S00]  /*5d00*/  BRA `(.L_x_136) ;  /* 0xfffffffc00fc7947 */ /* 0x000fc0000383ffff */
[----:B------:R-:W-:-:S00]  /*5d10*/  NOP ;  /* 0x0000000000007918 */ /* 0x000fc00000000000 */
        /* <DEDUP_REMOVED lines=14> */
.L_x_137:


//--------------------- .nv.global.init           --------------------------
	.section	.nv.global.init,"aw",@progbits
.nv.global.init:
	.type		$str$22,@object
	.size		$str$22,($str$23 - $str$22)
$str$22:
        /*0000*/ 	.byte	0x6b, 0x5f, 0x74, 0x69, 0x6c, 0x65, 0x5f, 0x63, 0x6f, 0x75, 0x6e, 0x74, 0x20, 0x3e, 0x3d, 0x20
        /*0010*/ 	.byte	0x31, 0x00
	.type		$str$23,@object
	.size		$str$23,(__unnamed_1 - $str$23)
$str$23:
        /*0012*/ 	.byte	0x2f, 0x74, 0x6d, 0x70, 0x2f, 0x63, 0x75, 0x74, 0x6c, 0x61, 0x73, 0x73, 0x5f, 0x73, 0x77, 0x65
        /*0022*/ 	.byte	0x65, 0x70, 0x5f, 0x73, 0x72, 0x63, 0x2f, 0x69, 0x6e, 0x63, 0x6c, 0x75, 0x64, 0x65, 0x2f, 0x63
        /*0032*/ 	.byte	0x75, 0x74, 0x6c, 0x61, 0x73, 0x73, 0x2f, 0x67, 0x65, 0x6d, 0x6d, 0x2f, 0x63, 0x6f, 0x6c, 0x6c
        /*0042*/ 	.byte	0x65, 0x63, 0x74, 0x69, 0x76, 0x65, 0x2f, 0x73, 0x6d, 0x39, 0x30, 0x5f, 0x6d, 0x6d, 0x61, 0x5f
        /*0052*/ 	.byte	0x74, 0x6d, 0x61, 0x5f, 0x67, 0x6d, 0x6d, 0x61, 0x5f, 0x73, 0x73, 0x5f, 0x77, 0x61, 0x72, 0x70
        /*0062*/ 	.byte	0x73, 0x70, 0x65, 0x63, 0x69, 0x61, 0x6c, 0x69, 0x7a, 0x65, 0x64, 0x2e, 0x68, 0x70, 0x70, 0x00
	.type		__unnamed_1,@object
	.size		__unnamed_1,(.L_0 - __unnamed_1)
__unnamed_1:
        /*0072*/ 	.byte	0x76, 0x6f, 0x69, 0x64, 0x20, 0x63, 0x75, 0x74, 0x6c, 0x61, 0x73, 0x73, 0x3a, 0x3a, 0x67, 0x65
        /* <DEDUP_REMOVED lines=179> */
        /*0bb2*/ 	.byte	0x74, 0x65, 0x3a, 0x3a, 0x69, 0x64, 0x65, 0x6e, 0x74, 0x69, 0x74, 0x79, 0x5d, 0x00
.L_0:


//--------------------- .nv.shared._ZN7cutlass13device_kernelINS_4gemm6kernel13GemmUniversalIN4cute5tupleIJiiiiEEENS1_10collective13CollectiveMmaINS1_34MainloopSm90TmaGmmaWarpSpecializedILi6ENS5_IJNS4_1CILi1EEESB_SB_EEENS1_32KernelTmaWarpSpecializedPingpongEEENS5_IJNSA_ILi64EEESF_NSA_ILi32EEEEEENS_10bfloat16_tENS5_IJlSB_lEEESI_SJ_NS4_8TiledMMAINS4_8MMA_AtomIJNS4_4SM904GMMA27MMA_64x64x16_F32BF16BF16_SSILNSN_5MajorE0ELSP_0ELNSN_7ScaleInE1ELSQ_1EEEEEENS4_6LayoutISC_NS5_IJNSA_ILi0EEESU_SU_EEEEENS5_IJNS4_10UnderscoreESX_SX_EEEEENS4_13SM90_TMA_LOADENS4_14ComposedLayoutINS4_7SwizzleILi2ELi4ELi3EEENS4_18smem_ptr_flag_bitsILi16EEENST_INS5_IJNSA_ILi8EEESG_EEENS5_IJSG_SB_EEEEEEEvNS4_8identityES10_S1A_vS1B_EENS_8epilogue10collective6detail29Sm90TmaWarpSpecializedAdapterINS1E_15DefaultEpilogueISI_SJ_SJ_NS1D_6thread17LinearCombinationISI_Li1EffLNS1I_9ScaleType4KindE0ELNS_15FloatRoundStyleE2ESI_EENS1_15EpilogueDefaultEEEEEvvEEEEvNT_6ParamsE --------------------------
	.section	.nv.shared._ZN7cutlass13device_kernelINS_4gemm6kernel13GemmUniversalIN4cute5tupleIJiiiiEEENS1_10collective13CollectiveMmaINS1_34MainloopSm90TmaGmmaWarpSpecializedILi6ENS5_IJNS4_1CILi1EEESB_SB_EEENS1_32KernelTmaWarpSpecializedPingpongEEENS5_IJNSA_ILi64EEESF_NSA_ILi32EEEEEENS_10bfloat16_tENS5_IJlSB_lEEESI_SJ_NS4_8TiledMMAINS4_8MMA_AtomIJNS4_4SM904GMMA27MMA_64x64x16_F32BF16BF16_SSILNSN_5MajorE0ELSP_0ELNSN_7ScaleInE1ELSQ_1EEEEEENS4_6LayoutISC_NS5_IJNSA_ILi0EEESU_SU_EEEEENS5_IJNS4_10UnderscoreESX_SX_EEEEENS4_13SM90_TMA_LOADENS4_14ComposedLayoutINS4_7SwizzleILi2ELi4ELi3EEENS4_18smem_ptr_flag_bitsILi16EEENST_INS5_IJNSA_ILi8EEESG_EEENS5_IJSG_SB_EEEEEEEvNS4_8identityES10_S1A_vS1B_EENS_8epilogue10collective6detail29Sm90TmaWarpSpecializedAdapterINS1E_15DefaultEpilogueISI_SJ_SJ_NS1D_6thread17LinearCombinationISI_Li1EffLNS1I_9ScaleType4KindE0ELNS_15FloatRoundStyleE2ESI_EENS1_15EpilogueDefaultEEEEEvvEEEEvNT_6ParamsE,"aw",@nobits
	.sectionflags	@""
	.align	16
	.zero		1024


//--------------------- .nv.shared.reserved.0     --------------------------
	.section	.nv.shared.reserved.0,"aw",@nobits
	.weak		__nv_reservedSMEM_offset_0_alias
	.size		__nv_reservedSMEM_offset_0_alias, 0, 0
	.other		__nv_reservedSMEM_offset_0_alias,@"STO_CUDA_RESERVED_SHARED STV_DEFAULT"
__nv_reservedSMEM_offset_0_alias:
	.zero		0


//--------------------- .nv.global                --------------------------
	.section	.nv.global,"aw",@nobits
.nv.global:
	.type		_ZN40_INTERNAL_fac87d83_4_k_cu_60523c44_222564cute1_E,@object
	.size		_ZN40_INTERNAL_fac87d83_4_k_cu_60523c44_222564cute1_E,(_ZN40_INTERNAL_fac87d83_4_k_cu_60523c44_222564cuda3std3__45__cpo6cbeginE - _ZN40_INTERNAL_fac87d83_4_k_cu_60523c44_222564cute1_E)
_ZN40_INTERNAL_fac87d83_4_k_cu_60523c44_222564cute1_E:
	.zero		1
	.type		_ZN40_INTERNAL_fac87d83_4_k_cu_60523c44_222564cuda3std3__45__cpo6cbeginE,@object
	.size		_ZN40_INTERNAL_fac87d83_4_k_cu_60523c44_222564cuda3std3__45__cpo6cbeginE,(_ZN40_INTERNAL_fac87d83_4_k_cu_60523c44_222564cuda3std3__48in_placeE - _ZN40_INTERNAL_fac87d83_4_k_cu_60523c44_222564cuda3std3__45__cpo6cbeginE)
_ZN40_INTERNAL_fac87d83_4_k_cu_60523c44_222564cuda3std3__45__cpo6cbeginE:
	.zero		1
	.type		_ZN40_INTERNAL_fac87d83_4_k_cu_60523c44_222564cuda3std3__48in_placeE,@object
	.size		_ZN40_INTERNAL_fac87d83_4_k_cu_60523c44_222564cuda3std3__48in_placeE,(_ZN40_INTERNAL_fac87d83_4_k_cu_60523c44_222564cuda3std6ranges3__45__cpo9iter_moveE - _ZN40_INTERNAL_fac87d83_4_k_cu_60523c44_222564cuda3std3__48in_placeE)
_ZN40_INTERNAL_fac87d83_4_k_cu_60523c44_222564cuda3std3__48in_placeE:
	.zero		1
	.type		_ZN40_INTERNAL_fac87d83_4_k_cu_60523c44_222564cuda3std6ranges3__45__cpo9iter_moveE,@object
	.size		_ZN40_INTERNAL_fac87d83_4_k_cu_60523c44_222564cuda3std6ranges3__45__cpo9iter_moveE,(_ZN40_INTERNAL_fac87d83_4_k_cu_60523c44_222564cuda3std3__45__cpo5beginE - _ZN40_INTERNAL_fac87d83_4_k_cu_60523c44_222564cuda3std6ranges3__45__cpo9iter_moveE)
_ZN40_INTERNAL_fac87d83_4_k_cu_60523c44_222564cuda3std6ranges3__45__cpo9iter_moveE:
	.zero		1
	.type		_ZN40_INTERNAL_fac87d83_4_k_cu_60523c44_222564cuda3std3__45__cpo5beginE,@object
	.size		_ZN40_INTERNAL_fac87d83_4_k_cu_60523c44_222564cuda3std3__45__cpo5beginE,(_ZN40_INTERNAL_fac87d83_4_k_cu_60523c44_222564cuda3std3__442_GLOBAL__N__fac87d83_4_k_cu_60523c44_222566ignoreE - _ZN40_INTERNAL_fac87d83_4_k_cu_60523c44_222564cuda3std3__45__cpo5beginE)
_ZN40_INTERNAL_fac87d83_4_k_cu_60523c44_222564cuda3std3__45__cpo5beginE:
	.zero		1
	.type		_ZN40_INTERNAL_fac87d83_4_k_cu_60523c44_222564cuda3std3__442_GLOBAL__N__fac87d83_4_k_cu_60523c44_222566ignoreE,@object
	.size		_ZN40_INTERNAL_fac87d83_4_k_cu_60523c44_222564cuda3std3__442_GLOBAL__N__fac87d83_4_k_cu_60523c44_222566ignoreE,(_ZN40_INTERNAL_fac87d83_4_k_cu_60523c44_222564cute7productE - _ZN40_INTERNAL_fac87d83_4_k_cu_60523c44_222564cuda3std3__442_GLOBAL__N__fac87d83_4_k_cu_60523c44_222566ignoreE)
_ZN40_INTERNAL_fac87d83_4_k_cu_60523c44_222564cuda3std3__442_GLOBAL__N__fac87d83_4_k_cu_60523c44_222566ignoreE:
	.zero		1
	.type		_ZN40_INTERNAL_fac87d83_4_k_cu_60523c44_222564cute7productE,@object
	.size		_ZN40_INTERNAL_fac87d83_4_k_cu_60523c44_222564cute7productE,(_ZN40_INTERNAL_fac87d83_4_k_cu_60523c44_222564cuda3std3__45__cpo3endE - _ZN40_INTERNAL_fac87d83_4_k_cu_60523c44_222564cute7productE)
_ZN40_INTERNAL_fac87d83_4_k_cu_60523c44_222564cute7productE:
	.zero		1
	.type		_ZN40_INTERNAL_fac87d83_4_k_cu_60523c44_222564cuda3std3__45__cpo3endE,@object
	.size		_ZN40_INTERNAL_fac87d83_4_k_cu_60523c44_222564cuda3std3__45__cpo3endE,(_ZN40_INTERNAL_fac87d83_4_k_cu_60523c44_222564cuda3std3__419piecewise_constructE - _ZN40_INTERNAL_fac87d83_4_k_cu_60523c44_222564cuda3std3__45__cpo3endE)
_ZN40_INTERNAL_fac87d83_4_k_cu_60523c44_222564cuda3std3__45__cpo3endE:
	.zero		1
	.type		_ZN40_INTERNAL_fac87d83_4_k_cu_60523c44_222564cuda3std3__419piecewise_constructE,@object
	.size		_ZN40_INTERNAL_fac87d83_4_k_cu_60523c44_222564cuda3std3__419piecewise_constructE,(_ZN40_INTERNAL_fac87d83_4_k_cu_60523c44_222564cuda3std3__45__cpo4cendE - _ZN40_INTERNAL_fac87d83_4_k_cu_60523c44_222564cuda3std3__419piecewise_constructE)
_ZN40_INTERNAL_fac87d83_4_k_cu_60523c44_222564cuda3std3__419piecewise_constructE:
	.zero		1
	.type		_ZN40_INTERNAL_fac87d83_4_k_cu_60523c44_222564cuda3std3__45__cpo4cendE,@object
	.size		_ZN40_INTERNAL_fac87d83_4_k_cu_60523c44_222564cuda3std3__45__cpo4cendE,(_ZN40_INTERNAL_fac87d83_4_k_cu_60523c44_222564cuda3std6ranges3__45__cpo4swapE - _ZN40_INTERNAL_fac87d83_4_k_cu_60523c44_222564cuda3std3__45__cpo4cendE)
_ZN40_INTERNAL_fac87d83_4_k_cu_60523c44_222564cuda3std3__45__cpo4cendE:
	.zero		1
	.type		_ZN40_INTERNAL_fac87d83_4_k_cu_60523c44_222564cuda3std6ranges3__45__cpo4swapE,@object
	.size		_ZN40_INTERNAL_fac87d83_4_k_cu_60523c44_222564cuda3std6ranges3__45__cpo4swapE,(.L_8 - _ZN40_INTERNAL_fac87d83_4_k_cu_60523c44_222564cuda3std6ranges3__45__cpo4swapE)
_ZN40_INTERNAL_fac87d83_4_k_cu_60523c44_222564cuda3std6ranges3__45__cpo4swapE:
	.zero		1
.L_8:


//--------------------- .nv.constant0._ZN7cutlass13device_kernelINS_4gemm6kernel13GemmUniversalIN4cute5tupleIJiiiiEEENS1_10collective13CollectiveMmaINS1_34MainloopSm90TmaGmmaWarpSpecializedILi6ENS5_IJNS4_1CILi1EEESB_SB_EEENS1_32KernelTmaWarpSpecializedPingpongEEENS5_IJNSA_ILi64EEESF_NSA_ILi32EEEEEENS_10bfloat16_tENS5_IJlSB_lEEESI_SJ_NS4_8TiledMMAINS4_8MMA_AtomIJNS4_4SM904GMMA27MMA_64x64x16_F32BF16BF16_SSILNSN_5MajorE0ELSP_0ELNSN_7ScaleInE1ELSQ_1EEEEEENS4_6LayoutISC_NS5_IJNSA_ILi0EEESU_SU_EEEEENS5_IJNS4_10UnderscoreESX_SX_EEEEENS4_13SM90_TMA_LOADENS4_14ComposedLayoutINS4_7SwizzleILi2ELi4ELi3EEENS4_18smem_ptr_flag_bitsILi16EEENST_INS5_IJNSA_ILi8EEESG_EEENS5_IJSG_SB_EEEEEEEvNS4_8identityES10_S1A_vS1B_EENS_8epilogue10collective6detail29Sm90TmaWarpSpecializedAdapterINS1E_15DefaultEpilogueISI_SJ_SJ_NS1D_6thread17LinearCombinationISI_Li1EffLNS1I_9ScaleType4KindE0ELNS_15FloatRoundStyleE2ESI_EENS1_15EpilogueDefaultEEEEEvvEEEEvNT_6ParamsE --------------------------
	.section	.nv.constant0._ZN7cutlass13device_kernelINS_4gemm6kernel13GemmUniversalIN4cute5tupleIJiiiiEEENS1_10collective13CollectiveMmaINS1_34MainloopSm90TmaGmmaWarpSpecializedILi6ENS5_IJNS4_1CILi1EEESB_SB_EEENS1_32KernelTmaWarpSpecializedPingpongEEENS5_IJNSA_ILi64EEESF_NSA_ILi32EEEEEENS_10bfloat16_tENS5_IJlSB_lEEESI_SJ_NS4_8TiledMMAINS4_8MMA_AtomIJNS4_4SM904GMMA27MMA_64x64x16_F32BF16BF16_SSILNSN_5MajorE0ELSP_0ELNSN_7ScaleInE1ELSQ_1EEEEEENS4_6LayoutISC_NS5_IJNSA_ILi0EEESU_SU_EEEEENS5_IJNS4_10UnderscoreESX_SX_EEEEENS4_13SM90_TMA_LOADENS4_14ComposedLayoutINS4_7SwizzleILi2ELi4ELi3EEENS4_18smem_ptr_flag_bitsILi16EEENST_INS5_IJNSA_ILi8EEESG_EEENS5_IJSG_SB_EEEEEEEvNS4_8identityES10_S1A_vS1B_EENS_8epilogue10collective6detail29Sm90TmaWarpSpecializedAdapterINS1E_15DefaultEpilogueISI_SJ_SJ_NS1D_6thread17LinearCombinationISI_Li1EffLNS1I_9ScaleType4KindE0ELNS_15FloatRoundStyleE2ESI_EENS1_15EpilogueDefaultEEEEEvvEEEEvNT_6ParamsE,"a",@progbits
	.sectionflags	@""
	.align	4
.nv.constant0._ZN7cutlass13device_kernelINS_4gemm6kernel13GemmUniversalIN4cute5tupleIJiiiiEEENS1_10collective13CollectiveMmaINS1_34MainloopSm90TmaGmmaWarpSpecializedILi6ENS5_IJNS4_1CILi1EEESB_SB_EEENS1_32KernelTmaWarpSpecializedPingpongEEENS5_IJNSA_ILi64EEESF_NSA_ILi32EEEEEENS_10bfloat16_tENS5_IJlSB_lEEESI_SJ_NS4_8TiledMMAINS4_8MMA_AtomIJNS4_4SM904GMMA27MMA_64x64x16_F32BF16BF16_SSILNSN_5MajorE0ELSP_0ELNSN_7ScaleInE1ELSQ_1EEEEEENS4_6LayoutISC_NS5_IJNSA_ILi0EEESU_SU_EEEEENS5_IJNS4_10UnderscoreESX_SX_EEEEENS4_13SM90_TMA_LOADENS4_14ComposedLayoutINS4_7SwizzleILi2ELi4ELi3EEENS4_18smem_ptr_flag_bitsILi16EEENST_INS5_IJNSA_ILi8EEESG_EEENS5_IJSG_SB_EEEEEEEvNS4_8identityES10_S1A_vS1B_EENS_8epilogue10collective6detail29Sm90TmaWarpSpecializedAdapterINS1E_15DefaultEpilogueISI_SJ_SJ_NS1D_6thread17LinearCombinationISI_Li1EffLNS1I_9ScaleType4KindE0ELNS_15FloatRoundStyleE2ESI_EENS1_15EpilogueDefaultEEEEEvvEEEEvNT_6ParamsE:
	.zero		1664


//--------------------- SYMBOLS --------------------------

	.type		.nv.reservedSmem.offset0,@object
	.size		.nv.reservedSmem.offset0,0x4
	.type		__assertfail,@function
